//
// Generated by NVIDIA NVVM Compiler
//
// Compiler Build ID: CL-36424714
// Cuda compilation tools, release 13.0, V13.0.88
// Based on NVVM 20.0.0
//

.version 9.0
.target sm_100
.address_size 64

	// .globl	_Z11rgb2grayGPUPhS_jj

.visible .entry _Z11rgb2grayGPUPhS_jj(
	.param .u64 .ptr .align 1 _Z11rgb2grayGPUPhS_jj_param_0,
	.param .u64 .ptr .align 1 _Z11rgb2grayGPUPhS_jj_param_1,
	.param .u32 _Z11rgb2grayGPUPhS_jj_param_2,
	.param .u32 _Z11rgb2grayGPUPhS_jj_param_3
)
{
	.reg .pred 	%p<4>;
	.reg .b16 	%rs<4>;
	.reg .b32 	%r<18>;
	.reg .b64 	%rd<13>;
	.reg .b64 	%fd<7>;

	ld.param.u64 	%rd1, [_Z11rgb2grayGPUPhS_jj_param_0];
	ld.param.u64 	%rd2, [_Z11rgb2grayGPUPhS_jj_param_1];
	ld.param.u32 	%r3, [_Z11rgb2grayGPUPhS_jj_param_2];
	ld.param.u32 	%r4, [_Z11rgb2grayGPUPhS_jj_param_3];
	mov.u32 	%r6, %ctaid.x;
	mov.u32 	%r7, %ntid.x;
	mov.u32 	%r8, %tid.x;
	mad.lo.s32 	%r1, %r6, %r7, %r8;
	mov.u32 	%r9, %ctaid.y;
	mov.u32 	%r10, %ntid.y;
	mov.u32 	%r11, %tid.y;
	mad.lo.s32 	%r12, %r9, %r10, %r11;
	setp.ge.u32 	%p1, %r1, %r3;
	setp.ge.u32 	%p2, %r12, %r4;
	or.pred  	%p3, %p1, %p2;
	@%p3 bra 	$L__BB0_2;
	cvta.to.global.u64 	%rd3, %rd1;
	cvta.to.global.u64 	%rd4, %rd2;
	mad.lo.s32 	%r13, %r3, %r12, %r1;
	mul.lo.s32 	%r14, %r13, 3;
	cvt.u64.u32 	%rd5, %r14;
	add.s64 	%rd6, %rd3, %rd5;
	ld.global.u8 	%rs1, [%rd6];
	add.s32 	%r15, %r14, 1;
	cvt.u64.u32 	%rd7, %r15;
	add.s64 	%rd8, %rd3, %rd7;
	ld.global.u8 	%rs2, [%rd8];
	add.s32 	%r16, %r14, 2;
	cvt.u64.u32 	%rd9, %r16;
	add.s64 	%rd10, %rd3, %rd9;
	ld.global.u8 	%rs3, [%rd10];
	cvt.rn.f64.u16 	%fd1, %rs1;
	cvt.rn.f64.u16 	%fd2, %rs2;
	mul.f64 	%fd3, %fd2, 0d3FE2C8B439581062;
	fma.rn.f64 	%fd4, %fd1, 0d3FD322D0E5604189, %fd3;
	cvt.rn.f64.u16 	%fd5, %rs3;
	fma.rn.f64 	%fd6, %fd5, 0d3FBD2F1A9FBE76C9, %fd4;
	cvt.rzi.u32.f64 	%r17, %fd6;
	cvt.u64.u32 	%rd11, %r13;
	add.s64 	%rd12, %rd4, %rd11;
	st.global.u8 	[%rd12], %r17;
$L__BB0_2:
	ret;

}
	// .globl	_Z7blurGPUPhS_jj
.visible .entry _Z7blurGPUPhS_jj(
	.param .u64 .ptr .align 1 _Z7blurGPUPhS_jj_param_0,
	.param .u64 .ptr .align 1 _Z7blurGPUPhS_jj_param_1,
	.param .u32 _Z7blurGPUPhS_jj_param_2,
	.param .u32 _Z7blurGPUPhS_jj_param_3
)
{
	.reg .pred 	%p<111>;
	.reg .b32 	%r<221>;
	.reg .b32 	%f<4>;
	.reg .b64 	%rd<49>;

	ld.param.u64 	%rd3, [_Z7blurGPUPhS_jj_param_0];
	ld.param.u64 	%rd2, [_Z7blurGPUPhS_jj_param_1];
	ld.param.u32 	%r96, [_Z7blurGPUPhS_jj_param_2];
	ld.param.u32 	%r98, [_Z7blurGPUPhS_jj_param_3];
	cvta.to.global.u64 	%rd1, %rd3;
	mov.u32 	%r99, %ctaid.x;
	mov.u32 	%r100, %ntid.x;
	mov.u32 	%r101, %tid.x;
	mad.lo.s32 	%r1, %r99, %r100, %r101;
	mov.u32 	%r102, %ctaid.y;
	mov.u32 	%r103, %ntid.y;
	mov.u32 	%r104, %tid.y;
	mad.lo.s32 	%r105, %r102, %r103, %r104;
	setp.ge.u32 	%p5, %r1, %r96;
	setp.ge.u32 	%p6, %r105, %r98;
	or.pred  	%p7, %p5, %p6;
	@%p7 bra 	$L__BB1_46;
	add.s32 	%r108, %r1, -9;
	setp.gt.s32 	%p8, %r1, 8;
	setp.lt.u32 	%p9, %r108, %r96;
	and.pred  	%p1, %p8, %p9;
	add.s32 	%r109, %r1, -7;
	setp.gt.s32 	%p10, %r1, 6;
	setp.lt.u32 	%p11, %r109, %r96;
	and.pred  	%p2, %p10, %p11;
	add.s32 	%r110, %r1, -6;
	setp.gt.s32 	%p12, %r1, 5;
	setp.lt.u32 	%p13, %r110, %r96;
	and.pred  	%p3, %p12, %p13;
	add.s32 	%r111, %r105, -10;
	mad.lo.s32 	%r112, %r96, %r111, %r1;
	add.s32 	%r175, %r112, -10;
	mov.b32 	%r180, 0;
	mov.b32 	%r176, -10;
	mov.u32 	%r174, %r105;
	mov.u32 	%r179, %r180;
$L__BB1_2:
	add.s32 	%r113, %r174, -10;
	setp.gt.s32 	%p14, %r113, -1;
	setp.lt.u32 	%p15, %r113, %r98;
	and.pred  	%p4, %p14, %p15;
	setp.gt.s32 	%p16, %r1, 9;
	add.s32 	%r114, %r1, -10;
	setp.lt.u32 	%p17, %r114, %r96;
	and.pred  	%p18, %p16, %p17;
	and.pred  	%p19, %p4, %p18;
	not.pred 	%p20, %p19;
	@%p20 bra 	$L__BB1_4;
	add.s32 	%r180, %r180, 1;
	cvt.u64.u32 	%rd4, %r175;
	add.s64 	%rd5, %rd1, %rd4;
	ld.global.u8 	%r115, [%rd5];
	add.s32 	%r179, %r179, %r115;
$L__BB1_4:
	and.pred  	%p21, %p4, %p1;
	not.pred 	%p22, %p21;
	@%p22 bra 	$L__BB1_6;
	add.s32 	%r180, %r180, 1;
	add.s32 	%r116, %r175, 1;
	cvt.u64.u32 	%rd6, %r116;
	add.s64 	%rd7, %rd1, %rd6;
	ld.global.u8 	%r117, [%rd7];
	add.s32 	%r179, %r179, %r117;
$L__BB1_6:
	setp.gt.s32 	%p23, %r1, 7;
	add.s32 	%r118, %r1, -8;
	setp.lt.u32 	%p24, %r118, %r96;
	and.pred  	%p25, %p23, %p24;
	and.pred  	%p26, %p4, %p25;
	not.pred 	%p27, %p26;
	@%p27 bra 	$L__BB1_8;
	add.s32 	%r180, %r180, 1;
	add.s32 	%r119, %r175, 2;
	cvt.u64.u32 	%rd8, %r119;
	add.s64 	%rd9, %rd1, %rd8;
	ld.global.u8 	%r120, [%rd9];
	add.s32 	%r179, %r179, %r120;
$L__BB1_8:
	and.pred  	%p28, %p4, %p2;
	not.pred 	%p29, %p28;
	@%p29 bra 	$L__BB1_10;
	add.s32 	%r180, %r180, 1;
	add.s32 	%r121, %r175, 3;
	cvt.u64.u32 	%rd10, %r121;
	add.s64 	%rd11, %rd1, %rd10;
	ld.global.u8 	%r122, [%rd11];
	add.s32 	%r179, %r179, %r122;
$L__BB1_10:
	and.pred  	%p30, %p4, %p3;
	not.pred 	%p31, %p30;
	@%p31 bra 	$L__BB1_12;
	add.s32 	%r180, %r180, 1;
	add.s32 	%r123, %r175, 4;
	cvt.u64.u32 	%rd12, %r123;
	add.s64 	%rd13, %rd1, %rd12;
	ld.global.u8 	%r124, [%rd13];
	add.s32 	%r179, %r179, %r124;
$L__BB1_12:
	setp.gt.s32 	%p32, %r1, 4;
	add.s32 	%r125, %r1, -5;
	setp.lt.u32 	%p33, %r125, %r96;
	and.pred  	%p34, %p32, %p33;
	and.pred  	%p35, %p4, %p34;
	not.pred 	%p36, %p35;
	@%p36 bra 	$L__BB1_14;
	add.s32 	%r180, %r180, 1;
	add.s32 	%r126, %r175, 5;
	cvt.u64.u32 	%rd14, %r126;
	add.s64 	%rd15, %rd1, %rd14;
	ld.global.u8 	%r127, [%rd15];
	add.s32 	%r179, %r179, %r127;
$L__BB1_14:
	setp.gt.s32 	%p37, %r1, 3;
	add.s32 	%r128, %r1, -4;
	setp.lt.u32 	%p38, %r128, %r96;
	and.pred  	%p39, %p37, %p38;
	and.pred  	%p40, %p4, %p39;
	not.pred 	%p41, %p40;
	@%p41 bra 	$L__BB1_16;
	add.s32 	%r180, %r180, 1;
	add.s32 	%r129, %r175, 6;
	cvt.u64.u32 	%rd16, %r129;
	add.s64 	%rd17, %rd1, %rd16;
	ld.global.u8 	%r130, [%rd17];
	add.s32 	%r179, %r179, %r130;
$L__BB1_16:
	setp.gt.s32 	%p42, %r1, 2;
	add.s32 	%r131, %r1, -3;
	setp.lt.u32 	%p43, %r131, %r96;
	and.pred  	%p44, %p42, %p43;
	and.pred  	%p45, %p4, %p44;
	not.pred 	%p46, %p45;
	@%p46 bra 	$L__BB1_18;
	add.s32 	%r180, %r180, 1;
	add.s32 	%r132, %r175, 7;
	cvt.u64.u32 	%rd18, %r132;
	add.s64 	%rd19, %rd1, %rd18;
	ld.global.u8 	%r133, [%rd19];
	add.s32 	%r179, %r179, %r133;
$L__BB1_18:
	setp.gt.s32 	%p47, %r1, 1;
	add.s32 	%r134, %r1, -2;
	setp.lt.u32 	%p48, %r134, %r96;
	and.pred  	%p49, %p47, %p48;
	and.pred  	%p50, %p4, %p49;
	not.pred 	%p51, %p50;
	@%p51 bra 	$L__BB1_20;
	add.s32 	%r180, %r180, 1;
	add.s32 	%r135, %r175, 8;
	cvt.u64.u32 	%rd20, %r135;
	add.s64 	%rd21, %rd1, %rd20;
	ld.global.u8 	%r136, [%rd21];
	add.s32 	%r179, %r179, %r136;
$L__BB1_20:
	setp.gt.s32 	%p52, %r1, 0;
	add.s32 	%r137, %r1, -1;
	setp.lt.u32 	%p53, %r137, %r96;
	and.pred  	%p54, %p52, %p53;
	and.pred  	%p55, %p4, %p54;
	not.pred 	%p56, %p55;
	@%p56 bra 	$L__BB1_22;
	add.s32 	%r180, %r180, 1;
	add.s32 	%r138, %r175, 9;
	cvt.u64.u32 	%rd22, %r138;
	add.s64 	%rd23, %rd1, %rd22;
	ld.global.u8 	%r139, [%rd23];
	add.s32 	%r179, %r179, %r139;
$L__BB1_22:
	setp.lt.s32 	%p57, %r1, 0;
	not.pred 	%p58, %p4;
	or.pred  	%p59, %p58, %p57;
	@%p59 bra 	$L__BB1_24;
	add.s32 	%r180, %r180, 1;
	add.s32 	%r140, %r175, 10;
	cvt.u64.u32 	%rd24, %r140;
	add.s64 	%rd25, %rd1, %rd24;
	ld.global.u8 	%r141, [%rd25];
	add.s32 	%r179, %r179, %r141;
$L__BB1_24:
	setp.gt.s32 	%p60, %r1, -2;
	add.s32 	%r142, %r1, 1;
	setp.lt.u32 	%p61, %r142, %r96;
	and.pred  	%p62, %p60, %p61;
	and.pred  	%p63, %p4, %p62;
	not.pred 	%p64, %p63;
	@%p64 bra 	$L__BB1_26;
	add.s32 	%r180, %r180, 1;
	add.s32 	%r143, %r175, 11;
	cvt.u64.u32 	%rd26, %r143;
	add.s64 	%rd27, %rd1, %rd26;
	ld.global.u8 	%r144, [%rd27];
	add.s32 	%r179, %r179, %r144;
$L__BB1_26:
	setp.gt.s32 	%p65, %r1, -3;
	add.s32 	%r145, %r1, 2;
	setp.lt.u32 	%p66, %r145, %r96;
	and.pred  	%p67, %p65, %p66;
	and.pred  	%p68, %p4, %p67;
	not.pred 	%p69, %p68;
	@%p69 bra 	$L__BB1_28;
	add.s32 	%r180, %r180, 1;
	add.s32 	%r146, %r175, 12;
	cvt.u64.u32 	%rd28, %r146;
	add.s64 	%rd29, %rd1, %rd28;
	ld.global.u8 	%r147, [%rd29];
	add.s32 	%r179, %r179, %r147;
$L__BB1_28:
	setp.gt.s32 	%p70, %r1, -4;
	add.s32 	%r148, %r1, 3;
	setp.lt.u32 	%p71, %r148, %r96;
	and.pred  	%p72, %p70, %p71;
	and.pred  	%p73, %p4, %p72;
	not.pred 	%p74, %p73;
	@%p74 bra 	$L__BB1_30;
	add.s32 	%r180, %r180, 1;
	add.s32 	%r149, %r175, 13;
	cvt.u64.u32 	%rd30, %r149;
	add.s64 	%rd31, %rd1, %rd30;
	ld.global.u8 	%r150, [%rd31];
	add.s32 	%r179, %r179, %r150;
$L__BB1_30:
	setp.gt.s32 	%p75, %r1, -5;
	add.s32 	%r151, %r1, 4;
	setp.lt.u32 	%p76, %r151, %r96;
	and.pred  	%p77, %p75, %p76;
	and.pred  	%p78, %p4, %p77;
	not.pred 	%p79, %p78;
	@%p79 bra 	$L__BB1_32;
	add.s32 	%r180, %r180, 1;
	add.s32 	%r152, %r175, 14;
	cvt.u64.u32 	%rd32, %r152;
	add.s64 	%rd33, %rd1, %rd32;
	ld.global.u8 	%r153, [%rd33];
	add.s32 	%r179, %r179, %r153;
$L__BB1_32:
	setp.gt.s32 	%p80, %r1, -6;
	add.s32 	%r154, %r1, 5;
	setp.lt.u32 	%p81, %r154, %r96;
	and.pred  	%p82, %p80, %p81;
	and.pred  	%p83, %p4, %p82;
	not.pred 	%p84, %p83;
	@%p84 bra 	$L__BB1_34;
	add.s32 	%r180, %r180, 1;
	add.s32 	%r155, %r175, 15;
	cvt.u64.u32 	%rd34, %r155;
	add.s64 	%rd35, %rd1, %rd34;
	ld.global.u8 	%r156, [%rd35];
	add.s32 	%r179, %r179, %r156;
$L__BB1_34:
	setp.gt.s32 	%p85, %r1, -7;
	add.s32 	%r157, %r1, 6;
	setp.lt.u32 	%p86, %r157, %r96;
	and.pred  	%p87, %p85, %p86;
	and.pred  	%p88, %p4, %p87;
	not.pred 	%p89, %p88;
	@%p89 bra 	$L__BB1_36;
	add.s32 	%r180, %r180, 1;
	add.s32 	%r158, %r175, 16;
	cvt.u64.u32 	%rd36, %r158;
	add.s64 	%rd37, %rd1, %rd36;
	ld.global.u8 	%r159, [%rd37];
	add.s32 	%r179, %r179, %r159;
$L__BB1_36:
	setp.gt.s32 	%p90, %r1, -8;
	add.s32 	%r160, %r1, 7;
	setp.lt.u32 	%p91, %r160, %r96;
	and.pred  	%p92, %p90, %p91;
	and.pred  	%p93, %p4, %p92;
	not.pred 	%p94, %p93;
	@%p94 bra 	$L__BB1_38;
	add.s32 	%r180, %r180, 1;
	add.s32 	%r161, %r175, 17;
	cvt.u64.u32 	%rd38, %r161;
	add.s64 	%rd39, %rd1, %rd38;
	ld.global.u8 	%r162, [%rd39];
	add.s32 	%r179, %r179, %r162;
$L__BB1_38:
	setp.gt.s32 	%p95, %r1, -9;
	add.s32 	%r163, %r1, 8;
	setp.lt.u32 	%p96, %r163, %r96;
	and.pred  	%p97, %p95, %p96;
	and.pred  	%p98, %p4, %p97;
	not.pred 	%p99, %p98;
	@%p99 bra 	$L__BB1_40;
	add.s32 	%r180, %r180, 1;
	add.s32 	%r164, %r175, 18;
	cvt.u64.u32 	%rd40, %r164;
	add.s64 	%rd41, %rd1, %rd40;
	ld.global.u8 	%r165, [%rd41];
	add.s32 	%r179, %r179, %r165;
$L__BB1_40:
	setp.gt.s32 	%p100, %r1, -10;
	add.s32 	%r166, %r1, 9;
	setp.lt.u32 	%p101, %r166, %r96;
	and.pred  	%p102, %p100, %p101;
	and.pred  	%p103, %p4, %p102;
	not.pred 	%p104, %p103;
	@%p104 bra 	$L__BB1_42;
	add.s32 	%r180, %r180, 1;
	add.s32 	%r167, %r175, 19;
	cvt.u64.u32 	%rd42, %r167;
	add.s64 	%rd43, %rd1, %rd42;
	ld.global.u8 	%r168, [%rd43];
	add.s32 	%r179, %r179, %r168;
$L__BB1_42:
	setp.gt.s32 	%p105, %r1, -11;
	add.s32 	%r169, %r1, 10;
	setp.lt.u32 	%p106, %r169, %r96;
	and.pred  	%p107, %p105, %p106;
	and.pred  	%p108, %p4, %p107;
	not.pred 	%p109, %p108;
	@%p109 bra 	$L__BB1_44;
	add.s32 	%r180, %r180, 1;
	add.s32 	%r170, %r175, 20;
	cvt.u64.u32 	%rd44, %r170;
	add.s64 	%rd45, %rd1, %rd44;
	ld.global.u8 	%r171, [%rd45];
	add.s32 	%r179, %r179, %r171;
$L__BB1_44:
	add.s32 	%r176, %r176, 1;
	add.s32 	%r175, %r175, %r96;
	add.s32 	%r174, %r174, 1;
	setp.ne.s32 	%p110, %r176, 11;
	@%p110 bra 	$L__BB1_2;
	cvt.rn.f32.s32 	%f1, %r179;
	cvt.rn.f32.s32 	%f2, %r180;
	div.rn.f32 	%f3, %f1, %f2;
	cvt.rzi.u32.f32 	%r172, %f3;
	mad.lo.s32 	%r173, %r96, %r105, %r1;
	cvt.u64.u32 	%rd46, %r173;
	cvta.to.global.u64 	%rd47, %rd2;
	add.s64 	%rd48, %rd47, %rd46;
	st.global.u8 	[%rd48], %r172;
$L__BB1_46:
	ret;

}


// ===== COMPILED SASS (sm_100) =====

	.target	sm_100

	.elftype	@"ET_EXEC"


//--------------------- .note.nv.tkinfo           --------------------------
	.section	.note.nv.tkinfo,"",@"SHT_NOTE"
	.sectionflags	@"SHF_NOTE_NV_TKINFO"
	.tkinfo
        /*0018*/ 	.word	0x00000002
        /*0030*/ 	.string	""
        /*0030*/ 	.string	"ptxas"
        /*0030*/ 	.string	"Cuda compilation tools, release 13.0, V13.0.88"
        /*0030*/ 	.string	"Build cuda_13.0.r13.0/compiler.36424714_0"
        /*0030*/ 	.string	"-arch sm_100 -m 64 "



//--------------------- .note.nv.cuinfo           --------------------------
	.section	.note.nv.cuinfo,"",@"SHT_NOTE"
	.sectionflags	@"SHF_NOTE_NV_CUINFO"
        /*0018*/ 	.short	0x0002
        /*001a*/ 	.short	0x0064
        /*001c*/ 	.short	0x0082
	.zero		2


//--------------------- .nv.info                  --------------------------
	.section	.nv.info,"",@"SHT_CUDA_INFO"
	.align	4


	//----- nvinfo : EIATTR_REGCOUNT
	.align		4
        /*0000*/ 	.byte	0x04, 0x2f
        /*0002*/ 	.short	(.L_1 - .L_0)
	.align		4
.L_0:
        /*0004*/ 	.word	index@(_Z11rgb2grayGPUPhS_jj)
        /*0008*/ 	.word	0x0000000f


	//----- nvinfo : EIATTR_FRAME_SIZE
	.align		4
.L_1:
        /*000c*/ 	.byte	0x04, 0x11
        /*000e*/ 	.short	(.L_3 - .L_2)
	.align		4
.L_2:
        /*0010*/ 	.word	index@(_Z11rgb2grayGPUPhS_jj)
        /*0014*/ 	.word	0x00000000


	//----- nvinfo : EIATTR_REGCOUNT
	.align		4
.L_3:
        /*0018*/ 	.byte	0x04, 0x2f
        /*001a*/ 	.short	(.L_5 - .L_4)
	.align		4
.L_4:
        /*001c*/ 	.word	index@(_Z7blurGPUPhS_jj)
        /*0020*/ 	.word	0x0000002e


	//----- nvinfo : EIATTR_FRAME_SIZE
	.align		4
.L_5:
        /*0024*/ 	.byte	0x04, 0x11
        /*0026*/ 	.short	(.L_7 - .L_6)
	.align		4
.L_6:
        /*0028*/ 	.word	index@($__internal_0_$__cuda_sm3x_div_rn_noftz_f32_slowpath)
        /*002c*/ 	.word	0x00000000


	//----- nvinfo : EIATTR_FRAME_SIZE
	.align		4
.L_7:
        /*0030*/ 	.byte	0x04, 0x11
        /*0032*/ 	.short	(.L_9 - .L_8)
	.align		4
.L_8:
        /*0034*/ 	.word	index@(_Z7blurGPUPhS_jj)
        /*0038*/ 	.word	0x00000000


	//----- nvinfo : EIATTR_MIN_STACK_SIZE
	.align		4
.L_9:
        /*003c*/ 	.byte	0x04, 0x12
        /*003e*/ 	.short	(.L_11 - .L_10)
	.align		4
.L_10:
        /*0040*/ 	.word	index@(_Z7blurGPUPhS_jj)
        /*0044*/ 	.word	0x00000000


	//----- nvinfo : EIATTR_MIN_STACK_SIZE
	.align		4
.L_11:
        /*0048*/ 	.byte	0x04, 0x12
        /*004a*/ 	.short	(.L_13 - .L_12)
	.align		4
.L_12:
        /*004c*/ 	.word	index@(_Z11rgb2grayGPUPhS_jj)
        /*0050*/ 	.word	0x00000000
.L_13:


//--------------------- .nv.compat                --------------------------
	.section	.nv.compat,"",@"SHT_CUDA_COMPAT_INFO"
	.align	4
        /*0000*/ 	.byte	0x02, 0x09, 0x00, 0x00, 0x02, 0x02, 0x01, 0x00, 0x02, 0x05, 0x05, 0x00, 0x03, 0x07, 0x01, 0x01
        /*0010*/ 	.byte	0x02, 0x03, 0x00, 0x00, 0x02, 0x06, 0x01, 0x00, 0x04, 0x0b, 0x08, 0x00, 0x01, 0x00, 0x00, 0x00
        /*0020*/ 	.byte	0x00, 0x00, 0x00, 0x00


//--------------------- .nv.info._Z7blurGPUPhS_jj --------------------------
	.section	.nv.info._Z7blurGPUPhS_jj,"",@"SHT_CUDA_INFO"
	.sectionflags	@""
	.align	4


	//----- nvinfo : EIATTR_CUDA_API_VERSION
	.align		4
        /*0000*/ 	.byte	0x04, 0x37
        /*0002*/ 	.short	(.L_15 - .L_14)
.L_14:
        /*0004*/ 	.word	0x00000082


	//----- nvinfo : EIATTR_KPARAM_INFO
	.align		4
.L_15:
        /*0008*/ 	.byte	0x04, 0x17
        /*000a*/ 	.short	(.L_17 - .L_16)
.L_16:
        /*000c*/ 	.word	0x00000000
        /*0010*/ 	.short	0x0003
        /*0012*/ 	.short	0x0014
        /*0014*/ 	.byte	0x00, 0xf0, 0x11, 0x00


	//----- nvinfo : EIATTR_KPARAM_INFO
	.align		4
.L_17:
        /*0018*/ 	.byte	0x04, 0x17
        /*001a*/ 	.short	(.L_19 - .L_18)
.L_18:
        /*001c*/ 	.word	0x00000000
        /*0020*/ 	.short	0x0002
        /*0022*/ 	.short	0x0010
        /*0024*/ 	.byte	0x00, 0xf0, 0x11, 0x00


	//----- nvinfo : EIATTR_KPARAM_INFO
	.align		4
.L_19:
        /*0028*/ 	.byte	0x04, 0x17
        /*002a*/ 	.short	(.L_21 - .L_20)
.L_20:
        /*002c*/ 	.word	0x00000000
        /*0030*/ 	.short	0x0001
        /*0032*/ 	.short	0x0008
        /*0034*/ 	.byte	0x00, 0xf5, 0x21, 0x00


	//----- nvinfo : EIATTR_KPARAM_INFO
	.align		4
.L_21:
        /*0038*/ 	.byte	0x04, 0x17
        /*003a*/ 	.short	(.L_23 - .L_22)
.L_22:
        /*003c*/ 	.word	0x00000000
        /*0040*/ 	.short	0x0000
        /*0042*/ 	.short	0x0000
        /*0044*/ 	.byte	0x00, 0xf5, 0x21, 0x00


	//----- nvinfo : EIATTR_SPARSE_MMA_MASK
	.align		4
.L_23:
        /*0048*/ 	.byte	0x03, 0x50
        /*004a*/ 	.short	0x0000


	//----- nvinfo : EIATTR_MAXREG_COUNT
	.align		4
        /*004c*/ 	.byte	0x03, 0x1b
        /*004e*/ 	.short	0x00ff


	//----- nvinfo : EIATTR_MERCURY_ISA_VERSION
	.align		4
        /*0050*/ 	.byte	0x03, 0x5f
        /*0052*/ 	.short	0x0101


	//----- nvinfo : EIATTR_VRC_CTA_INIT_COUNT
	.align		4
        /*0054*/ 	.byte	0x02, 0x4a
	.zero		1
	.zero		1


	//----- nvinfo : EIATTR_EXIT_INSTR_OFFSETS
	.align		4
        /*0058*/ 	.byte	0x04, 0x1c
        /*005a*/ 	.short	(.L_25 - .L_24)


	//   ....[0]....
.L_24:
        /*005c*/ 	.word	0x000000c0


	//   ....[1]....
        /*0060*/ 	.word	0x000013f0


	//----- nvinfo : EIATTR_CRS_STACK_SIZE
	.align		4
.L_25:
        /*0064*/ 	.byte	0x04, 0x1e
        /*0066*/ 	.short	(.L_27 - .L_26)
.L_26:
        /*0068*/ 	.word	0x00000000


	//----- nvinfo : EIATTR_CBANK_PARAM_SIZE
	.align		4
.L_27:
        /*006c*/ 	.byte	0x03, 0x19
        /*006e*/ 	.short	0x0018


	//----- nvinfo : EIATTR_PARAM_CBANK
	.align		4
        /*0070*/ 	.byte	0x04, 0x0a
        /*0072*/ 	.short	(.L_29 - .L_28)
	.align		4
.L_28:
        /*0074*/ 	.word	index@(.nv.constant0._Z7blurGPUPhS_jj)
        /*0078*/ 	.short	0x0380
        /*007a*/ 	.short	0x0018


	//----- nvinfo : EIATTR_SW_WAR
	.align		4
.L_29:
        /*007c*/ 	.byte	0x04, 0x36
        /*007e*/ 	.short	(.L_31 - .L_30)
.L_30:
        /*0080*/ 	.word	0x00000008
.L_31:


//--------------------- .nv.info._Z11rgb2grayGPUPhS_jj --------------------------
	.section	.nv.info._Z11rgb2grayGPUPhS_jj,"",@"SHT_CUDA_INFO"
	.sectionflags	@""
	.align	4


	//----- nvinfo : EIATTR_CUDA_API_VERSION
	.align		4
        /*0000*/ 	.byte	0x04, 0x37
        /*0002*/ 	.short	(.L_33 - .L_32)
.L_32:
        /*0004*/ 	.word	0x00000082


	//----- nvinfo : EIATTR_KPARAM_INFO
	.align		4
.L_33:
        /*0008*/ 	.byte	0x04, 0x17
        /*000a*/ 	.short	(.L_35 - .L_34)
.L_34:
        /*000c*/ 	.word	0x00000000
        /*0010*/ 	.short	0x0003
        /*0012*/ 	.short	0x0014
        /*0014*/ 	.byte	0x00, 0xf0, 0x11, 0x00


	//----- nvinfo : EIATTR_KPARAM_INFO
	.align		4
.L_35:
        /*0018*/ 	.byte	0x04, 0x17
        /*001a*/ 	.short	(.L_37 - .L_36)
.L_36:
        /*001c*/ 	.word	0x00000000
        /*0020*/ 	.short	0x0002
        /*0022*/ 	.short	0x0010
        /*0024*/ 	.byte	0x00, 0xf0, 0x11, 0x00


	//----- nvinfo : EIATTR_KPARAM_INFO
	.align		4
.L_37:
        /*0028*/ 	.byte	0x04, 0x17
        /*002a*/ 	.short	(.L_39 - .L_38)
.L_38:
        /*002c*/ 	.word	0x00000000
        /*0030*/ 	.short	0x0001
        /*0032*/ 	.short	0x0008
        /*0034*/ 	.byte	0x00, 0xf5, 0x21, 0x00


	//----- nvinfo : EIATTR_KPARAM_INFO
	.align		4
.L_39:
        /*0038*/ 	.byte	0x04, 0x17
        /*003a*/ 	.short	(.L_41 - .L_40)
.L_40:
        /*003c*/ 	.word	0x00000000
        /*0040*/ 	.short	0x0000
        /*0042*/ 	.short	0x0000
        /*0044*/ 	.byte	0x00, 0xf5, 0x21, 0x00


	//----- nvinfo : EIATTR_SPARSE_MMA_MASK
	.align		4
.L_41:
        /*0048*/ 	.byte	0x03, 0x50
        /*004a*/ 	.short	0x0000


	//----- nvinfo : EIATTR_MAXREG_COUNT
	.align		4
        /*004c*/ 	.byte	0x03, 0x1b
        /*004e*/ 	.short	0x00ff


	//----- nvinfo : EIATTR_MERCURY_ISA_VERSION
	.align		4
        /*0050*/ 	.byte	0x03, 0x5f
        /*0052*/ 	.short	0x0101


	//----- nvinfo : EIATTR_VRC_CTA_INIT_COUNT
	.align		4
        /*0054*/ 	.byte	0x02, 0x4a
	.zero		1
	.zero		1


	//----- nvinfo : EIATTR_EXIT_INSTR_OFFSETS
	.align		4
        /*0058*/ 	.byte	0x04, 0x1c
        /*005a*/ 	.short	(.L_43 - .L_42)


	//   ....[0]....
.L_42:
        /*005c*/ 	.word	0x000000c0


	//   ....[1]....
        /*0060*/ 	.word	0x000002c0


	//----- nvinfo : EIATTR_CBANK_PARAM_SIZE
	.align		4
.L_43:
        /*0064*/ 	.byte	0x03, 0x19
        /*0066*/ 	.short	0x0018


	//----- nvinfo : EIATTR_PARAM_CBANK
	.align		4
        /*0068*/ 	.byte	0x04, 0x0a
        /*006a*/ 	.short	(.L_45 - .L_44)
	.align		4
.L_44:
        /*006c*/ 	.word	index@(.nv.constant0._Z11rgb2grayGPUPhS_jj)
        /*0070*/ 	.short	0x0380
        /*0072*/ 	.short	0x0018


	//----- nvinfo : EIATTR_SW_WAR
	.align		4
.L_45:
        /*0074*/ 	.byte	0x04, 0x36
        /*0076*/ 	.short	(.L_47 - .L_46)
.L_46:
        /*0078*/ 	.word	0x00000008
.L_47:


//--------------------- .nv.callgraph             --------------------------
	.section	.nv.callgraph,"",@"SHT_CUDA_CALLGRAPH"
	.align	4
	.sectionentsize	8
	.align		4
        /*0000*/ 	.word	0x00000000
	.align		4
        /*0004*/ 	.word	0xffffffff
	.align		4
        /*0008*/ 	.word	0x00000000
	.align		4
        /*000c*/ 	.word	0xfffffffe
	.align		4
        /*0010*/ 	.word	0x00000000
	.align		4
        /*0014*/ 	.word	0xfffffffd
	.align		4
        /*0018*/ 	.word	0x00000000
	.align		4
        /*001c*/ 	.word	0xfffffffc


//--------------------- .text._Z7blurGPUPhS_jj    --------------------------
	.section	.text._Z7blurGPUPhS_jj,"ax",@progbits
	.align	128
        .global         _Z7blurGPUPhS_jj
        .type           _Z7blurGPUPhS_jj,@function
        .size           _Z7blurGPUPhS_jj,(.L_x_16 - _Z7blurGPUPhS_jj)
        .other          _Z7blurGPUPhS_jj,@"STO_CUDA_ENTRY STV_DEFAULT"
_Z7blurGPUPhS_jj:
.text._Z7blurGPUPhS_jj:
[----:B------:R-:W-:Y:S01]  /*0000*/  LDC R1, c[0x0][0x37c] ;  /* 0x0000df00ff017b82 */ /* 0x000fe20000000800 */
[----:B------:R-:W0:Y:S07]  /*0010*/  S2R R0, SR_TID.Y ;  /* 0x0000000000007919 */ /* 0x000e2e0000002200 */
[----:B------:R-:W1:Y:S01]  /*0020*/  LDC R4, c[0x0][0x360] ;  /* 0x0000d800ff047b82 */ /* 0x000e620000000800 */
[----:B------:R-:W2:Y:S01]  /*0030*/  LDCU.64 UR8, c[0x0][0x390] ;  /* 0x00007200ff0877ac */ /* 0x000ea20008000a00 */
[----:B------:R-:W1:Y:S06]  /*0040*/  S2R R5, SR_TID.X ;  /* 0x0000000000057919 */ /* 0x000e6c0000002100 */
[----:B------:R-:W0:Y:S08]  /*0050*/  S2UR UR5, SR_CTAID.Y ;  /* 0x00000000000579c3 */ /* 0x000e300000002600 */
[----:B------:R-:W0:Y:S08]  /*0060*/  LDC R3, c[0x0][0x364] ;  /* 0x0000d900ff037b82 */ /* 0x000e300000000800 */
[----:B------:R-:W1:Y:S01]  /*0070*/  S2UR UR4, SR_CTAID.X ;  /* 0x00000000000479c3 */ /* 0x000e620000002500 */
[----:B0-----:R-:W-:-:S05]  /*0080*/  IMAD R3, R3, UR5, R0 ;  /* 0x0000000503037c24 */ /* 0x001fca000f8e0200 */
[----:B--2---:R-:W-:Y:S01]  /*0090*/  ISETP.GE.U32.AND P0, PT, R3, UR9, PT ;  /* 0x0000000903007c0c */ /* 0x004fe2000bf06070 */
[----:B-1----:R-:W-:-:S05]  /*00a0*/  IMAD R4, R4, UR4, R5 ;  /* 0x0000000404047c24 */ /* 0x002fca000f8e0205 */
[----:B------:R-:W-:-:S13]  /*00b0*/  ISETP.GE.U32.OR P0, PT, R4, UR8, P0 ;  /* 0x0000000804007c0c */ /* 0x000fda0008706470 */
[----:B------:R-:W-:Y:S05]  /*00c0*/  @P0 EXIT ;  /* 0x000000000000094d */ /* 0x000fea0003800000 */
[C---:B------:R-:W-:Y:S01]  /*00d0*/  VIADD R0, R4.reuse, 0xfffffff7 ;  /* 0xfffffff704007836 */ /* 0x040fe20000000000 */
[----:B------:R-:W0:Y:S01]  /*00e0*/  LDCU.64 UR6, c[0x0][0x358] ;  /* 0x00006b00ff0677ac */ /* 0x000e220008000a00 */
[C---:B------:R-:W-:Y:S02]  /*00f0*/  VIADD R2, R4.reuse, 0xfffffff9 ;  /* 0xfffffff904027836 */ /* 0x040fe40000000000 */
[----:B------:R-:W-:Y:S01]  /*0100*/  VIADD R5, R4, 0xfffffff6 ;  /* 0xfffffff604057836 */ /* 0x000fe20000000000 */
[----:B------:R-:W-:Y:S01]  /*0110*/  ISETP.GE.U32.AND P0, PT, R0, UR8, PT ;  /* 0x0000000800007c0c */ /* 0x000fe2000bf06070 */
[----:B------:R-:W-:Y:S01]  /*0120*/  VIADD R0, R4, 0xfffffffa ;  /* 0xfffffffa04007836 */ /* 0x000fe20000000000 */
[----:B------:R-:W-:Y:S01]  /*0130*/  ISETP.GE.U32.AND P1, PT, R2, UR8, PT ;  /* 0x0000000802007c0c */ /* 0x000fe2000bf26070 */
[----:B------:R-:W-:Y:S01]  /*0140*/  VIADD R7, R3, 0xfffffff6 ;  /* 0xfffffff603077836 */ /* 0x000fe20000000000 */
[----:B------:R-:W-:Y:S01]  /*0150*/  ISETP.GT.AND P0, PT, R4, 0x8, !P0 ;  /* 0x000000080400780c */ /* 0x000fe20004704270 */
[----:B------:R-:W-:Y:S01]  /*0160*/  IMAD.MOV.U32 R10, RZ, RZ, R3 ;  /* 0x000000ffff0a7224 */ /* 0x000fe200078e0003 */
[----:B------:R-:W-:Y:S01]  /*0170*/  ISETP.GE.U32.AND P2, PT, R0, UR8, PT ;  /* 0x0000000800007c0c */ /* 0x000fe2000bf46070 */
[----:B------:R-:W-:Y:S01]  /*0180*/  IMAD R9, R7, UR8, R4 ;  /* 0x0000000807097c24 */ /* 0x000fe2000f8e0204 */
[----:B------:R-:W-:Y:S01]  /*0190*/  ISETP.GE.U32.AND P3, PT, R5, UR8, PT ;  /* 0x0000000805007c0c */ /* 0x000fe2000bf66070 */
[----:B------:R-:W-:Y:S01]  /*01a0*/  IMAD.MOV.U32 R0, RZ, RZ, RZ ;  /* 0x000000ffff007224 */ /* 0x000fe200078e00ff */
[C---:B------:R-:W-:Y:S01]  /*01b0*/  ISETP.GT.AND P4, PT, R4.reuse, 0x6, !P1 ;  /* 0x000000060400780c */ /* 0x040fe20004f84270 */
[----:B------:R-:W-:Y:S01]  /*01c0*/  IMAD.MOV.U32 R2, RZ, RZ, RZ ;  /* 0x000000ffff027224 */ /* 0x000fe200078e00ff */
[----:B------:R-:W-:Y:S01]  /*01d0*/  P2R R5, PR, RZ, 0x1 ;  /* 0x00000001ff057803 */ /* 0x000fe20000000000 */
[----:B------:R-:W-:Y:S01]  /*01e0*/  VIADD R9, R9, 0xfffffff6 ;  /* 0xfffffff609097836 */ /* 0x000fe20000000000 */
[C---:B------:R-:W-:Y:S01]  /*01f0*/  ISETP.GT.AND P1, PT, R4.reuse, 0x5, !P2 ;  /* 0x000000050400780c */ /* 0x040fe20005724270 */
[----:B------:R-:W1:Y:S01]  /*0200*/  LDCU UR9, c[0x0][0x390] ;  /* 0x00007200ff0977ac */ /* 0x000e620008000800 */
[----:B------:R-:W-:-:S02]  /*0210*/  ISETP.GT.AND P0, PT, R4, 0x9, !P3 ;  /* 0x000000090400780c */ /* 0x000fc40005f04270 */
[----:B------:R-:W-:Y:S01]  /*0220*/  P2R R6, PR, RZ, 0x10 ;  /* 0x00000010ff067803 */ /* 0x000fe20000000000 */
[----:B------:R-:W2:Y:S01]  /*0230*/  LDCU UR5, c[0x0][0x394] ;  /* 0x00007280ff0577ac */ /* 0x000ea20008000800 */
[----:B------:R-:W-:Y:S02]  /*0240*/  P2R R7, PR, RZ, 0x2 ;  /* 0x00000002ff077803 */ /* 0x000fe40000000000 */
[----:B------:R-:W-:Y:S01]  /*0250*/  P2R R8, PR, RZ, 0x1 ;  /* 0x00000001ff087803 */ /* 0x000fe20000000000 */
[----:B0-----:R-:W-:-:S06]  /*0260*/  UMOV UR4, 0xfffffff6 ;  /* 0xfffffff600047882 */ /* 0x001fcc0000000000 */
.L_x_0:
[----:B------:R-:W-:Y:S01]  /*0270*/  VIADD R11, R10, 0xfffffff6 ;  /* 0xfffffff60a0b7836 */ /* 0x000fe20000000000 */
[----:B------:R-:W-:Y:S02]  /*0280*/  ISETP.NE.AND P0, PT, R8, RZ, PT ;  /* 0x000000ff0800720c */ /* 0x000fe40003f05270 */
[----:B------:R-:W-:Y:S02]  /*0290*/  ISETP.NE.AND P2, PT, R5, RZ, PT ;  /* 0x000000ff0500720c */ /* 0x000fe40003f45270 */
[C---:B--2---:R-:W-:Y:S02]  /*02a0*/  ISETP.GE.U32.AND P6, PT, R11.reuse, UR5, PT ;  /* 0x000000050b007c0c */ /* 0x044fe4000bfc6070 */
[----:B------:R-:W-:Y:S02]  /*02b0*/  ISETP.NE.AND P1, PT, R6, RZ, PT ;  /* 0x000000ff0600720c */ /* 0x000fe40003f25270 */
[----:B------:R-:W-:Y:S01]  /*02c0*/  ISETP.GT.AND P6, PT, R11, -0x1, !P6 ;  /* 0xffffffff0b00780c */ /* 0x000fe200077c4270 */
[----:B------:R-:W-:Y:S01]  /*02d0*/  VIADD R11, R4, 0xfffffff8 ;  /* 0xfffffff8040b7836 */ /* 0x000fe20000000000 */
[----:B------:R-:W-:-:S02]  /*02e0*/  ISETP.NE.AND P5, PT, R7, RZ, PT ;  /* 0x000000ff0700720c */ /* 0x000fc40003fa5270 */
[----:B------:R-:W-:Y:S02]  /*02f0*/  PLOP3.LUT P4, PT, P6, P0, PT, 0x80, 0x8 ;  /* 0x000000000008781c */ /* 0x000fe40003781070 */
[----:B------:R-:W-:Y:S02]  /*0300*/  PLOP3.LUT P3, PT, P6, P2, PT, 0x80, 0x8 ;  /* 0x000000000008781c */ /* 0x000fe40003765070 */
[----:B------:R-:W-:-:S09]  /*0310*/  PLOP3.LUT P1, PT, P6, P1, PT, 0x80, 0x8 ;  /* 0x000000000008781c */ /* 0x000fd20003723070 */
[----:B------:R-:W0:Y:S02]  /*0320*/  @P4 LDC.64 R26, c[0x0][0x380] ;  /* 0x0000e000ff1a4b82 */ /* 0x000e240000000a00 */
[C---:B------:R-:W-:Y:S02]  /*0330*/  @P3 VIADD R37, R9.reuse, 0x1 ;  /* 0x0000000109253836 */ /* 0x040fe40000000000 */
[----:B------:R-:W-:-:S04]  /*0340*/  @P1 VIADD R17, R9, 0x3 ;  /* 0x0000000309111836 */ /* 0x000fc80000000000 */
[----:B------:R-:W2:Y:S01]  /*0350*/  @P3 LDC.64 R12, c[0x0][0x380] ;  /* 0x0000e000ff0c3b82 */ /* 0x000ea20000000a00 */
[----:B0-----:R-:W-:-:S05]  /*0360*/  @P4 IADD3 R26, P0, PT, R9, R26, RZ ;  /* 0x0000001a091a4210 */ /* 0x001fca0007f1e0ff */
[----:B------:R-:W-:Y:S01]  /*0370*/  @P4 IMAD.X R27, RZ, RZ, R27, P0 ;  /* 0x000000ffff1b4224 */ /* 0x000fe200000e061b */
[----:B--2---:R-:W-:-:S05]  /*0380*/  @P3 IADD3 R36, P0, PT, R37, R12, RZ ;  /* 0x0000000c25243210 */ /* 0x004fca0007f1e0ff */
[----:B------:R-:W2:Y:S01]  /*0390*/  @P4 LDG.E.U8 R27, desc[UR6][R26.64] ;  /* 0x000000061a1b4981 */ /* 0x000ea2000c1e1100 */
[----:B------:R-:W-:Y:S01]  /*03a0*/  @P3 IMAD.X R37, RZ, RZ, R13, P0 ;  /* 0x000000ffff253224 */ /* 0x000fe200000e060d */
[----:B-1----:R-:W-:Y:S01]  /*03b0*/  ISETP.GE.U32.AND P0, PT, R11, UR9, PT ;  /* 0x000000090b007c0c */ /* 0x002fe2000bf06070 */
[----:B------:R-:W-:-:S03]  /*03c0*/  VIADD R11, R4, 0xfffffffb ;  /* 0xfffffffb040b7836 */ /* 0x000fc60000000000 */
[----:B------:R-:W-:Y:S01]  /*03d0*/  ISETP.GT.AND P0, PT, R4, 0x7, !P0 ;  /* 0x000000070400780c */ /* 0x000fe20004704270 */
[----:B------:R-:W3:Y:S03]  /*03e0*/  @P3 LDG.E.U8 R37, desc[UR6][R36.64] ;  /* 0x0000000624253981 */ /* 0x000ee6000c1e1100 */
[----:B------:R-:W-:-:S04]  /*03f0*/  PLOP3.LUT P2, PT, P6, P0, PT, 0x80, 0x8 ;  /* 0x000000000008781c */ /* 0x000fc80003741070 */
[----:B------:R-:W-:-:S09]  /*0400*/  P2R R22, PR, RZ, 0x4 ;  /* 0x00000004ff167803 */ /* 0x000fd20000000000 */
[----:B------:R-:W0:Y:S01]  /*0410*/  @P2 LDC.64 R12, c[0x0][0x380] ;  /* 0x0000e000ff0c2b82 */ /* 0x000e220000000a00 */
[----:B------:R-:W-:-:S05]  /*0420*/  @P2 VIADD R19, R9, 0x2 ;  /* 0x0000000209132836 */ /* 0x000fca0000000000 */
[----:B0-----:R-:W-:-:S05]  /*0430*/  @P2 IADD3 R18, P0, PT, R19, R12, RZ ;  /* 0x0000000c13122210 */ /* 0x001fca0007f1e0ff */
[----:B------:R-:W-:Y:S02]  /*0440*/  @P2 IMAD.X R19, RZ, RZ, R13, P0 ;  /* 0x000000ffff132224 */ /* 0x000fe400000e060d */
[----:B------:R-:W0:Y:S02]  /*0450*/  @P1 LDC.64 R12, c[0x0][0x380] ;  /* 0x0000e000ff0c1b82 */ /* 0x000e240000000a00 */
[----:B0-----:R-:W-:-:S05]  /*0460*/  @P1 IADD3 R16, P0, PT, R17, R12, RZ ;  /* 0x0000000c11101210 */ /* 0x001fca0007f1e0ff */
[----:B------:R-:W-:Y:S01]  /*0470*/  @P1 IMAD.X R17, RZ, RZ, R13, P0 ;  /* 0x000000ffff111224 */ /* 0x000fe200000e060d */
[----:B------:R-:W-:-:S05]  /*0480*/  PLOP3.LUT P0, PT, P6, P5, PT, 0x80, 0x8 ;  /* 0x000000000008781c */ /* 0x000fca000370b070 */
[----:B------:R-:W4:Y:S08]  /*0490*/  @P1 LDG.E.U8 R17, desc[UR6][R16.64] ;  /* 0x0000000610111981 */ /* 0x000f30000c1e1100 */
[----:B------:R-:W0:Y:S01]  /*04a0*/  @P0 LDC.64 R12, c[0x0][0x380] ;  /* 0x0000e000ff0c0b82 */ /* 0x000e220000000a00 */
[----:B------:R-:W-:-:S05]  /*04b0*/  @P0 VIADD R41, R9, 0x4 ;  /* 0x0000000409290836 */ /* 0x000fca0000000000 */
[----:B0-----:R-:W-:-:S05]  /*04c0*/  @P0 IADD3 R40, P5, PT, R41, R12, RZ ;  /* 0x0000000c29280210 */ /* 0x001fca0007fbe0ff */
[----:B------:R-:W-:Y:S01]  /*04d0*/  @P0 IMAD.X R41, RZ, RZ, R13, P5 ;  /* 0x000000ffff290224 */ /* 0x000fe200028e060d */
[----:B------:R-:W-:Y:S01]  /*04e0*/  ISETP.GE.U32.AND P5, PT, R11, UR9, PT ;  /* 0x000000090b007c0c */ /* 0x000fe2000bfa6070 */
[----:B------:R-:W-:-:S03]  /*04f0*/  VIADD R11, R4, 0xfffffffc ;  /* 0xfffffffc040b7836 */ /* 0x000fc60000000000 */
[----:B------:R-:W-:Y:S01]  /*0500*/  ISETP.GT.AND P5, PT, R4, 0x4, !P5 ;  /* 0x000000040400780c */ /* 0x000fe20006fa4270 */
[----:B------:R-:W5:Y:S03]  /*0510*/  @P0 LDG.E.U8 R41, desc[UR6][R40.64] ;  /* 0x0000000628290981 */ /* 0x000f66000c1e1100 */
[----:B------:R-:W-:-:S04]  /*0520*/  PLOP3.LUT P2, PT, P6, P5, PT, 0x80, 0x8 ;  /* 0x000000000008781c */ /* 0x000fc8000374b070 */
[----:B------:R-:W-:-:S09]  /*0530*/  P2R R32, PR, RZ, 0x4 ;  /* 0x00000004ff207803 */ /* 0x000fd20000000000 */
[----:B------:R-:W0:Y:S01]  /*0540*/  @P2 LDC.64 R12, c[0x0][0x380] ;  /* 0x0000e000ff0c2b82 */ /* 0x000e220000000a00 */
[----:B------:R-:W-:-:S05]  /*0550*/  @P2 VIADD R39, R9, 0x5 ;  /* 0x0000000509272836 */ /* 0x000fca0000000000 */
[----:B0-----:R-:W-:-:S05]  /*0560*/  @P2 IADD3 R38, P5, PT, R39, R12, RZ ;  /* 0x0000000c27262210 */ /* 0x001fca0007fbe0ff */
[----:B------:R-:W-:Y:S01]  /*0570*/  @P2 IMAD.X R39, RZ, RZ, R13, P5 ;  /* 0x000000ffff272224 */ /* 0x000fe200028e060d */
[----:B------:R-:W-:Y:S01]  /*0580*/  ISETP.GE.U32.AND P5, PT, R11, UR9, PT ;  /* 0x000000090b007c0c */ /* 0x000fe2000bfa6070 */
[----:B------:R-:W-:-:S03]  /*0590*/  VIADD R11, R4, 0xfffffffd ;  /* 0xfffffffd040b7836 */ /* 0x000fc60000000000 */
[----:B------:R-:W-:-:S04]  /*05a0*/  ISETP.GT.AND P5, PT, R4, 0x3, !P5 ;  /* 0x000000030400780c */ /* 0x000fc80006fa4270 */
[----:B------:R-:W-:-:S04]  /*05b0*/  PLOP3.LUT P2, PT, P6, P5, PT, 0x80, 0x8 ;  /* 0x000000000008781c */ /* 0x000fc8000374b070 */
[----:B------:R-:W-:-:S09]  /*05c0*/  P2R R33, PR, RZ, 0x4 ;  /* 0x00000004ff217803 */ /* 0x000fd20000000000 */
[----:B------:R-:W0:Y:S01]  /*05d0*/  @P2 LDC.64 R12, c[0x0][0x380] ;  /* 0x0000e000ff0c2b82 */ /* 0x000e220000000a00 */
[----:B------:R-:W-:-:S05]  /*05e0*/  @P2 VIADD R21, R9, 0x6 ;  /* 0x0000000609152836 */ /* 0x000fca0000000000 */
[----:B0-----:R-:W-:Y:S01]  /*05f0*/  @P2 IADD3 R20, P5, PT, R21, R12, RZ ;  /* 0x0000000c15142210 */ /* 0x001fe20007fbe0ff */
[----:B------:R-:W-:-:S04]  /*0600*/  VIADD R12, R4, 0xfffffffe ;  /* 0xfffffffe040c7836 */ /* 0x000fc80000000000 */
[----:B------:R-:W-:Y:S01]  /*0610*/  @P2 IMAD.X R21, RZ, RZ, R13, P5 ;  /* 0x000000ffff152224 */ /* 0x000fe200028e060d */
[----:B------:R-:W-:-:S04]  /*0620*/  ISETP.GE.U32.AND P5, PT, R11, UR9, PT ;  /* 0x000000090b007c0c */ /* 0x000fc8000bfa6070 */
[----:B------:R-:W-:-:S04]  /*0630*/  ISETP.GT.AND P5, PT, R4, 0x2, !P5 ;  /* 0x000000020400780c */ /* 0x000fc80006fa4270 */
        /* <DEDUP_REMOVED lines=13> */
[----:B0-----:R-:W-:-:S05]  /*0710*/  @P2 IADD3 R30, P5, PT, R13, R30, RZ ;  /* 0x0000001e0d1e2210 */ /* 0x001fca0007fbe0ff */
[----:B------:R-:W-:Y:S01]  /*0720*/  @P2 IMAD.X R31, RZ, RZ, R31, P5 ;  /* 0x000000ffff1f2224 */ /* 0x000fe200028e061f */
[----:B------:R-:W-:-:S04]  /*0730*/  ISETP.GE.U32.AND P5, PT, R12, UR9, PT ;  /* 0x000000090c007c0c */ /* 0x000fc8000bfa6070 */
[----:B------:R-:W-:-:S04]  /*0740*/  ISETP.GT.AND P5, PT, R4, RZ, !P5 ;  /* 0x000000ff0400720c */ /* 0x000fc80006fa4270 */
[----:B------:R-:W-:-:S04]  /*0750*/  PLOP3.LUT P2, PT, P6, P5, PT, 0x80, 0x8 ;  /* 0x000000000008781c */ /* 0x000fc8000374b070 */
[----:B------:R-:W-:-:S09]  /*0760*/  P2R R12, PR, RZ, 0x4 ;  /* 0x00000004ff0c7803 */ /* 0x000fd20000000000 */
[----:B------:R-:W0:Y:S01]  /*0770*/  @P2 LDC.64 R14, c[0x0][0x380] ;  /* 0x0000e000ff0e2b82 */ /* 0x000e220000000a00 */
[----:B------:R-:W-:-:S05]  /*0780*/  @P2 VIADD R13, R9, 0x9 ;  /* 0x00000009090d2836 */ /* 0x000fca0000000000 */
[----:B0-----:R-:W-:-:S05]  /*0790*/  @P2 IADD3 R14, P5, PT, R13, R14, RZ ;  /* 0x0000000e0d0e2210 */ /* 0x001fca0007fbe0ff */
[----:B------:R-:W-:Y:S01]  /*07a0*/  @P2 IMAD.X R15, RZ, RZ, R15, P5 ;  /* 0x000000ffff0f2224 */ /* 0x000fe200028e060f */
[----:B------:R-:W-:-:S13]  /*07b0*/  ISETP.LT.OR P2, PT, R4, RZ, !P6 ;  /* 0x000000ff0400720c */ /* 0x000fda0007741670 */
[----:B------:R-:W0:Y:S01]  /*07c0*/  @!P2 LDC.64 R28, c[0x0][0x380] ;  /* 0x0000e000ff1cab82 */ /* 0x000e220000000a00 */
[----:B------:R-:W-:-:S05]  /*07d0*/  @!P2 VIADD R13, R9, 0xa ;  /* 0x0000000a090da836 */ /* 0x000fca0000000000 */
[----:B0-----:R-:W-:Y:S01]  /*07e0*/  @!P2 IADD3 R28, P5, PT, R13, R28, RZ ;  /* 0x0000001c0d1ca210 */ /* 0x001fe20007fbe0ff */
[----:B------:R-:W-:-:S04]  /*07f0*/  VIADD R13, R4, 0x1 ;  /* 0x00000001040d7836 */ /* 0x000fc80000000000 */
[----:B------:R-:W-:Y:S01]  /*0800*/  @!P2 IMAD.X R29, RZ, RZ, R29, P5 ;  /* 0x000000ffff1da224 */ /* 0x000fe200028e061d */
[----:B------:R-:W-:-:S04]  /*0810*/  ISETP.GE.U32.AND P5, PT, R13, UR9, PT ;  /* 0x000000090d007c0c */ /* 0x000fc8000bfa6070 */
[----:B------:R-:W-:-:S04]  /*0820*/  ISETP.GT.AND P5, PT, R4, -0x2, !P5 ;  /* 0xfffffffe0400780c */ /* 0x000fc80006fa4270 */
[----:B------:R-:W-:Y:S01]  /*0830*/  PLOP3.LUT P2, PT, P6, P5, PT, 0x80, 0x8 ;  /* 0x000000000008781c */ /* 0x000fe2000374b070 */
[----:B--2---:R-:W-:-:S12]  /*0840*/  @P4 IMAD.IADD R2, R2, 0x1, R27 ;  /* 0x0000000102024824 */ /* 0x004fd800078e021b */
[----:B------:R-:W0:Y:S01]  /*0850*/  @P2 LDC.64 R26, c[0x0][0x380] ;  /* 0x0000e000ff1a2b82 */ /* 0x000e220000000a00 */
[----:B------:R-:W-:Y:S01]  /*0860*/  @P2 VIADD R23, R9, 0xb ;  /* 0x0000000b09172836 */ /* 0x000fe20000000000 */
[----:B------:R-:W-:-:S04]  /*0870*/  P2R R13, PR, RZ, 0x4 ;  /* 0x00000004ff0d7803 */ /* 0x000fc80000000000 */
[----:B0-----:R-:W-:-:S05]  /*0880*/  @P2 IADD3 R26, P5, PT, R23, R26, RZ ;  /* 0x0000001a171a2210 */ /* 0x001fca0007fbe0ff */
[----:B------:R-:W-:Y:S01]  /*0890*/  @P2 IMAD.X R27, RZ, RZ, R27, P5 ;  /* 0x000000ffff1b2224 */ /* 0x000fe200028e061b */
[----:B------:R-:W-:-:S13]  /*08a0*/  ISETP.NE.AND P2, PT, R22, RZ, PT ;  /* 0x000000ff1600720c */ /* 0x000fda0003f45270 */
[----:B------:R0:W2:Y:S01]  /*08b0*/  @P2 LDG.E.U8 R19, desc[UR6][R18.64] ;  /* 0x0000000612132981 */ /* 0x0000a2000c1e1100 */
[----:B------:R-:W-:Y:S02]  /*08c0*/  VIADD R22, R4, 0x2 ;  /* 0x0000000204167836 */ /* 0x000fe40000000000 */
[----:B------:R-:W-:-:S03]  /*08d0*/  @P4 VIADD R0, R0, 0x1 ;  /* 0x0000000100004836 */ /* 0x000fc60000000000 */
[----:B------:R-:W-:-:S04]  /*08e0*/  ISETP.GE.U32.AND P4, PT, R22, UR9, PT ;  /* 0x0000000916007c0c */ /* 0x000fc8000bf86070 */
[----:B------:R-:W-:-:S04]  /*08f0*/  ISETP.GT.AND P4, PT, R4, -0x3, !P4 ;  /* 0xfffffffd0400780c */ /* 0x000fc80006784270 */
[----:B------:R-:W-:-:S13]  /*0900*/  PLOP3.LUT P5, PT, P6, P4, PT, 0x80, 0x8 ;  /* 0x000000000008781c */ /* 0x000fda00037a9070 */
[----:B------:R-:W1:Y:S01]  /*0910*/  @P5 LDC.64 R22, c[0x0][0x380] ;  /* 0x0000e000ff165b82 */ /* 0x000e620000000a00 */
[----:B0-----:R-:W-:Y:S02]  /*0920*/  VIADD R18, R4, 0x3 ;  /* 0x0000000304127836 */ /* 0x001fe40000000000 */
[----:B---3--:R-:W-:Y:S02]  /*0930*/  @P3 IMAD.IADD R2, R2, 0x1, R37 ;  /* 0x0000000102023824 */ /* 0x008fe400078e0225 */
[----:B------:R-:W-:Y:S02]  /*0940*/  @P5 VIADD R37, R9, 0xc ;  /* 0x0000000c09255836 */ /* 0x000fe40000000000 */
[----:B------:R-:W-:Y:S01]  /*0950*/  @P3 VIADD R0, R0, 0x1 ;  /* 0x0000000100003836 */ /* 0x000fe20000000000 */
[----:B------:R-:W-:-:S04]  /*0960*/  ISETP.GE.U32.AND P3, PT, R18, UR9, PT ;  /* 0x0000000912007c0c */ /* 0x000fc8000bf66070 */
[----:B------:R-:W-:Y:S02]  /*0970*/  ISETP.GT.AND P3, PT, R4, -0x4, !P3 ;  /* 0xfffffffc0400780c */ /* 0x000fe40005f64270 */
[----:B------:R-:W-:Y:S02]  /*0980*/  P2R R34, PR, RZ, 0x20 ;  /* 0x00000020ff227803 */ /* 0x000fe40000000000 */
[----:B-1----:R-:W-:-:S05]  /*0990*/  @P5 IADD3 R22, P4, PT, R37, R22, RZ ;  /* 0x0000001625165210 */ /* 0x002fca0007f9e0ff */
[----:B------:R-:W-:Y:S01]  /*09a0*/  @P5 IMAD.X R23, RZ, RZ, R23, P4 ;  /* 0x000000ffff175224 */ /* 0x000fe200020e0617 */
[----:B------:R-:W-:Y:S01]  /*09b0*/  PLOP3.LUT P5, PT, P6, P3, PT, 0x80, 0x8 ;  /* 0x000000000008781c */ /* 0x000fe200037a7070 */
[----:B------:R-:W-:Y:S02]  /*09c0*/  VIADD R16, R4, 0x4 ;  /* 0x0000000404107836 */ /* 0x000fe40000000000 */
[----:B------:R-:W-:-:S10]  /*09d0*/  @P2 VIADD R0, R0, 0x1 ;  /* 0x0000000100002836 */ /* 0x000fd40000000000 */
[----:B------:R-:W-:Y:S01]  /*09e0*/  @P5 VIADD R37, R9, 0xd ;  /* 0x0000000d09255836 */ /* 0x000fe20000000000 */
[----:B------:R-:W-:Y:S01]  /*09f0*/  P2R R36, PR, RZ, 0x20 ;  /* 0x00000020ff247803 */ /* 0x000fe20000000000 */
[----:B------:R-:W-:Y:S02]  /*0a00*/  @P1 VIADD R0, R0, 0x1 ;  /* 0x0000000100001836 */ /* 0x000fe40000000000 */
[----:B--2---:R-:W-:Y:S02]  /*0a10*/  @P2 IMAD.IADD R2, R2, 0x1, R19 ;  /* 0x0000000102022824 */ /* 0x004fe400078e0213 */
[----:B------:R-:W0:Y:S01]  /*0a20*/  @P5 LDC.64 R18, c[0x0][0x380] ;  /* 0x0000e000ff125b82 */ /* 0x000e220000000a00 */
[----:B------:R-:W-:-:S04]  /*0a30*/  ISETP.GE.U32.AND P2, PT, R16, UR9, PT ;  /* 0x0000000910007c0c */ /* 0x000fc8000bf46070 */
[----:B------:R-:W-:Y:S01]  /*0a40*/  ISETP.GT.AND P2, PT, R4, -0x5, !P2 ;  /* 0xfffffffb0400780c */ /* 0x000fe20005744270 */
[----:B----4-:R-:W-:Y:S01]  /*0a50*/  @P1 IMAD.IADD R2, R2, 0x1, R17 ;  /* 0x0000000102021824 */ /* 0x010fe200078e0211 */
[----:B0-----:R-:W-:-:S05]  /*0a60*/  @P5 IADD3 R18, P3, PT, R37, R18, RZ ;  /* 0x0000001225125210 */ /* 0x001fca0007f7e0ff */
[----:B------:R-:W-:Y:S01]  /*0a70*/  @P5 IMAD.X R19, RZ, RZ, R19, P3 ;  /* 0x000000ffff135224 */ /* 0x000fe200018e0613 */
[----:B------:R-:W-:-:S13]  /*0a80*/  PLOP3.LUT P5, PT, P6, P2, PT, 0x80, 0x8 ;  /* 0x000000000008781c */ /* 0x000fda00037a5070 */
[----:B------:R-:W0:Y:S01]  /*0a90*/  @P5 LDC.64 R16, c[0x0][0x380] ;  /* 0x0000e000ff105b82 */ /* 0x000e220000000a00 */
[----:B------:R-:W-:-:S05]  /*0aa0*/  @P5 VIADD R37, R9, 0xe ;  /* 0x0000000e09255836 */ /* 0x000fca0000000000 */
[----:B0-----:R-:W-:-:S05]  /*0ab0*/  @P5 IADD3 R16, P2, PT, R37, R16, RZ ;  /* 0x0000001025105210 */ /* 0x001fca0007f5e0ff */
[----:B------:R-:W-:Y:S01]  /*0ac0*/  @P5 IMAD.X R17, RZ, RZ, R17, P2 ;  /* 0x000000ffff115224 */ /* 0x000fe200010e0611 */
[----:B------:R-:W-:-:S13]  /*0ad0*/  ISETP.NE.AND P2, PT, R32, RZ, PT ;  /* 0x000000ff2000720c */ /* 0x000fda0003f45270 */
[----:B------:R-:W2:Y:S01]  /*0ae0*/  @P2 LDG.E.U8 R39, desc[UR6][R38.64] ;  /* 0x0000000626272981 */ /* 0x000ea2000c1e1100 */
[----:B------:R-:W-:Y:S02]  /*0af0*/  P2R R37, PR, RZ, 0x20 ;  /* 0x00000020ff257803 */ /* 0x000fe40000000000 */
[----:B------:R-:W-:-:S13]  /*0b00*/  ISETP.NE.AND P5, PT, R33, RZ, PT ;  /* 0x000000ff2100720c */ /* 0x000fda0003fa5270 */
[----:B------:R0:W3:Y:S01]  /*0b10*/  @P5 LDG.E.U8 R21, desc[UR6][R20.64] ;  /* 0x0000000614155981 */ /* 0x0000e2000c1e1100 */
[----:B------:R-:W-:-:S05]  /*0b20*/  VIADD R32, R4, 0x5 ;  /* 0x0000000504207836 */ /* 0x000fca0000000000 */
[----:B------:R-:W-:-:S04]  /*0b30*/  ISETP.GE.U32.AND P1, PT, R32, UR9, PT ;  /* 0x0000000920007c0c */ /* 0x000fc8000bf26070 */
[----:B------:R-:W-:-:S04]  /*0b40*/  ISETP.GT.AND P1, PT, R4, -0x6, !P1 ;  /* 0xfffffffa0400780c */ /* 0x000fc80004f24270 */
[----:B------:R-:W-:-:S13]  /*0b50*/  PLOP3.LUT P4, PT, P6, P1, PT, 0x80, 0x8 ;  /* 0x000000000008781c */ /* 0x000fda0003783070 */
[----:B------:R-:W1:Y:S01]  /*0b60*/  @P4 LDC.64 R32, c[0x0][0x380] ;  /* 0x0000e000ff204b82 */ /* 0x000e620000000a00 */
[----:B-----5:R-:W-:Y:S02]  /*0b70*/  @P0 IMAD.IADD R2, R2, 0x1, R41 ;  /* 0x0000000102020824 */ /* 0x020fe400078e0229 */
[----:B------:R-:W-:-:S05]  /*0b80*/  @P4 VIADD R41, R9, 0xf ;  /* 0x0000000f09294836 */ /* 0x000fca0000000000 */
[----:B-1----:R-:W-:-:S05]  /*0b90*/  @P4 IADD3 R40, P1, PT, R41, R32, RZ ;  /* 0x0000002029284210 */ /* 0x002fca0007f3e0ff */
[----:B------:R-:W-:Y:S01]  /*0ba0*/  @P4 IMAD.X R41, RZ, RZ, R33, P1 ;  /* 0x000000ffff294224 */ /* 0x000fe200008e0621 */
[----:B------:R-:W-:-:S13]  /*0bb0*/  ISETP.NE.AND P1, PT, R11, RZ, PT ;  /* 0x000000ff0b00720c */ /* 0x000fda0003f25270 */
[----:B------:R1:W4:Y:S01]  /*0bc0*/  @P1 LDG.E.U8 R25, desc[UR6][R24.64] ;  /* 0x0000000618191981 */ /* 0x000322000c1e1100 */
[----:B------:R-:W-:Y:S02]  /*0bd0*/  VIADD R32, R4, 0x6 ;  /* 0x0000000604207836 */ /* 0x000fe40000000000 */
[----:B------:R-:W-:-:S03]  /*0be0*/  @P0 VIADD R0, R0, 0x1 ;  /* 0x0000000100000836 */ /* 0x000fc60000000000 */
[----:B------:R-:W-:-:S04]  /*0bf0*/  ISETP.GE.U32.AND P0, PT, R32, UR9, PT ;  /* 0x0000000920007c0c */ /* 0x000fc8000bf06070 */
[----:B------:R-:W-:-:S04]  /*0c00*/  ISETP.GT.AND P0, PT, R4, -0x7, !P0 ;  /* 0xfffffff90400780c */ /* 0x000fc80004704270 */
[----:B------:R-:W-:-:S13]  /*0c10*/  PLOP3.LUT P3, PT, P6, P0, PT, 0x80, 0x8 ;  /* 0x000000000008781c */ /* 0x000fda0003761070 */
[----:B------:R-:W5:Y:S01]  /*0c20*/  @P3 LDC.64 R32, c[0x0][0x380] ;  /* 0x0000e000ff203b82 */ /* 0x000f620000000a00 */
[----:B0-----:R-:W-:Y:S02]  /*0c30*/  VIADD R20, R4, 0x7 ;  /* 0x0000000704147836 */ /* 0x001fe40000000000 */
[----:B------:R-:W-:Y:S02]  /*0c40*/  @P2 VIADD R0, R0, 0x1 ;  /* 0x0000000100002836 */ /* 0x000fe40000000000 */
[----:B--2---:R-:W-:Y:S02]  /*0c50*/  @P2 IMAD.IADD R2, R2, 0x1, R39 ;  /* 0x0000000102022824 */ /* 0x004fe400078e0227 */
[----:B------:R-:W-:-:S05]  /*0c60*/  @P3 VIADD R39, R9, 0x10 ;  /* 0x0000001009273836 */ /* 0x000fca0000000000 */
[----:B-----5:R-:W-:-:S05]  /*0c70*/  @P3 IADD3 R32, P0, PT, R39, R32, RZ ;  /* 0x0000002027203210 */ /* 0x020fca0007f1e0ff */
[----:B------:R-:W-:Y:S01]  /*0c80*/  @P3 IMAD.X R33, RZ, RZ, R33, P0 ;  /* 0x000000ffff213224 */ /* 0x000fe200000e0621 */
[----:B------:R-:W-:-:S04]  /*0c90*/  ISETP.GE.U32.AND P0, PT, R20, UR9, PT ;  /* 0x0000000914007c0c */ /* 0x000fc8000bf06070 */
[----:B------:R-:W-:-:S04]  /*0ca0*/  ISETP.GT.AND P0, PT, R4, -0x8, !P0 ;  /* 0xfffffff80400780c */ /* 0x000fc80004704270 */
[----:B------:R-:W-:Y:S01]  /*0cb0*/  PLOP3.LUT P2, PT, P6, P0, PT, 0x80, 0x8 ;  /* 0x000000000008781c */ /* 0x000fe20003741070 */
[----:B---3--:R-:W-:-:S12]  /*0cc0*/  @P5 IMAD.IADD R2, R2, 0x1, R21 ;  /* 0x0000000102025824 */ /* 0x008fd800078e0215 */
[----:B------:R-:W0:Y:S01]  /*0cd0*/  @P2 LDC.64 R20, c[0x0][0x380] ;  /* 0x0000e000ff142b82 */ /* 0x000e220000000a00 */
[----:B------:R-:W-:Y:S01]  /*0ce0*/  @P2 VIADD R43, R9, 0x11 ;  /* 0x00000011092b2836 */ /* 0x000fe20000000000 */
[----:B-1----:R-:W-:-:S04]  /*0cf0*/  P2R R24, PR, RZ, 0x4 ;  /* 0x00000004ff187803 */ /* 0x002fc80000000000 */
[----:B0-----:R-:W-:-:S05]  /*0d00*/  @P2 IADD3 R20, P0, PT, R43, R20, RZ ;  /* 0x000000142b142210 */ /* 0x001fca0007f1e0ff */
[----:B------:R-:W-:Y:S01]  /*0d10*/  @P2 IMAD.X R21, RZ, RZ, R21, P0 ;  /* 0x000000ffff152224 */ /* 0x000fe200000e0615 */
[----:B------:R-:W-:-:S13]  /*0d20*/  ISETP.NE.AND P2, PT, R35, RZ, PT ;  /* 0x000000ff2300720c */ /* 0x000fda0003f45270 */
[----:B------:R-:W2:Y:S01]  /*0d30*/  @P2 LDG.E.U8 R31, desc[UR6][R30.64] ;  /* 0x000000061e1f2981 */ /* 0x000ea2000c1e1100 */
[----:B------:R-:W-:Y:S02]  /*0d40*/  P2R R39, PR, RZ, 0x8 ;  /* 0x00000008ff277803 */ /* 0x000fe40000000000 */
[----:B------:R-:W-:Y:S01]  /*0d50*/  ISETP.NE.AND P3, PT, R13, RZ, PT ;  /* 0x000000ff0d00720c */ /* 0x000fe20003f65270 */
[----:B----4-:R-:W-:-:S03]  /*0d60*/  @P1 IMAD.IADD R2, R2, 0x1, R25 ;  /* 0x0000000102021824 */ /* 0x010fc600078e0219 */
[----:B------:R-:W-:Y:S02]  /*0d70*/  P2R R25, PR, RZ, 0x8 ;  /* 0x00000008ff197803 */ /* 0x000fe40000000000 */
[----:B------:R-:W-:-:S13]  /*0d80*/  ISETP.NE.AND P3, PT, R12, RZ, PT ;  /* 0x000000ff0c00720c */ /* 0x000fda0003f65270 */
[----:B------:R-:W3:Y:S01]  /*0d90*/  @P3 LDG.E.U8 R15, desc[UR6][R14.64] ;  /* 0x000000060e0f3981 */ /* 0x000ee2000c1e1100 */
[----:B------:R-:W-:Y:S02]  /*0da0*/  P2R R38, PR, RZ, 0x10 ;  /* 0x00000010ff267803 */ /* 0x000fe40000000000 */
[----:B------:R-:W-:-:S04]  /*0db0*/  ISETP.NE.AND P4, PT, R34, RZ, PT ;  /* 0x000000ff2200720c */ /* 0x000fc80003f85270 */
[----:B------:R-:W-:Y:S02]  /*0dc0*/  P2R R42, PR, RZ, 0x10 ;  /* 0x00000010ff2a7803 */ /* 0x000fe40000000000 */
[----:B------:R-:W-:Y:S01]  /*0dd0*/  ISETP.NE.AND P4, PT, R11, RZ, PT ;  /* 0x000000ff0b00720c */ /* 0x000fe20003f85270 */
[----:B------:R-:W-:-:S05]  /*0de0*/  VIADD R11, R4, 0x8 ;  /* 0x00000008040b7836 */ /* 0x000fca0000000000 */
[----:B------:R-:W-:-:S04]  /*0df0*/  ISETP.GE.U32.AND P0, PT, R11, UR9, PT ;  /* 0x000000090b007c0c */ /* 0x000fc8000bf06070 */
[----:B------:R-:W-:-:S04]  /*0e00*/  ISETP.GT.AND P0, PT, R4, -0x9, !P0 ;  /* 0xfffffff70400780c */ /* 0x000fc80004704270 */
[----:B------:R-:W-:-:S13]  /*0e10*/  PLOP3.LUT P1, PT, P6, P0, PT, 0x80, 0x8 ;  /* 0x000000000008781c */ /* 0x000fda0003721070 */
[----:B------:R-:W0:Y:S01]  /*0e20*/  @P1 LDC.64 R12, c[0x0][0x380] ;  /* 0x0000e000ff0c1b82 */ /* 0x000e220000000a00 */
[----:B------:R-:W-:Y:S02]  /*0e30*/  @P1 VIADD R35, R9, 0x12 ;  /* 0x0000001209231836 */ /* 0x000fe40000000000 */
[----:B------:R-:W-:-:S03]  /*0e40*/  VIADD R11, R4, 0x9 ;  /* 0x00000009040b7836 */ /* 0x000fc60000000000 */
[----:B0-----:R-:W-:-:S05]  /*0e50*/  @P1 IADD3 R34, P0, PT, R35, R12, RZ ;  /* 0x0000000c23221210 */ /* 0x001fca0007f1e0ff */
[----:B------:R-:W-:Y:S01]  /*0e60*/  @P1 IMAD.X R35, RZ, RZ, R13, P0 ;  /* 0x000000ffff231224 */ /* 0x000fe200000e060d */
[----:B------:R-:W-:-:S04]  /*0e70*/  ISETP.GE.U32.AND P0, PT, R11, UR9, PT ;  /* 0x000000090b007c0c */ /* 0x000fc8000bf06070 */
[----:B------:R-:W-:Y:S01]  /*0e80*/  ISETP.GT.AND P0, PT, R4, -0xa, !P0 ;  /* 0xfffffff60400780c */ /* 0x000fe20004704270 */
[----:B------:R-:W-:Y:S01]  /*0e90*/  @P5 VIADD R0, R0, 0x1 ;  /* 0x0000000100005836 */ /* 0x000fe20000000000 */
[----:B------:R-:W4:Y:S02]  /*0ea0*/  @P1 LDG.E.U8 R35, desc[UR6][R34.64] ;  /* 0x0000000622231981 */ /* 0x000f24000c1e1100 */
[----:B------:R-:W-:-:S13]  /*0eb0*/  PLOP3.LUT P0, PT, P6, P0, PT, 0x80, 0x8 ;  /* 0x000000000008781c */ /* 0x000fda0003701070 */
[----:B------:R-:W0:Y:S01]  /*0ec0*/  @P0 LDC.64 R12, c[0x0][0x380] ;  /* 0x0000e000ff0c0b82 */ /* 0x000e220000000a00 */
[----:B------:R-:W-:Y:S02]  /*0ed0*/  @P4 VIADD R0, R0, 0x1 ;  /* 0x0000000100004836 */ /* 0x000fe40000000000 */
[----:B------:R-:W-:Y:S02]  /*0ee0*/  VIADD R11, R4, 0xa ;  /* 0x0000000a040b7836 */ /* 0x000fe40000000000 */
[----:B------:R-:W-:-:S04]  /*0ef0*/  @P2 VIADD R0, R0, 0x1 ;  /* 0x0000000100002836 */ /* 0x000fc80000000000 */
[----:B------:R-:W-:Y:S01]  /*0f00*/  @P3 VIADD R0, R0, 0x1 ;  /* 0x0000000100003836 */ /* 0x000fe20000000000 */
[----:B------:R-:W-:-:S13]  /*0f10*/  ISETP.NE.AND P5, PT, R36, RZ, PT ;  /* 0x000000ff2400720c */ /* 0x000fda0003fa5270 */
[----:B------:R-:W5:Y:S01]  /*0f20*/  @P5 LDG.E.U8 R19, desc[UR6][R18.64] ;  /* 0x0000000612135981 */ /* 0x000f62000c1e1100 */
[----:B--2---:R-:W-:Y:S02]  /*0f30*/  @P2 IMAD.IADD R2, R2, 0x1, R31 ;  /* 0x0000000102022824 */ /* 0x004fe400078e021f */
[----:B------:R-:W-:-:S05]  /*0f40*/  @P0 VIADD R31, R9, 0x13 ;  /* 0x00000013091f0836 */ /* 0x000fca0000000000 */
[----:B0-----:R-:W-:-:S05]  /*0f50*/  @P0 IADD3 R30, P4, PT, R31, R12, RZ ;  /* 0x0000000c1f1e0210 */ /* 0x001fca0007f9e0ff */
[----:B------:R-:W-:Y:S01]  /*0f60*/  @P0 IMAD.X R31, RZ, RZ, R13, P4 ;  /* 0x000000ffff1f0224 */ /* 0x000fe200020e060d */
[----:B------:R-:W-:-:S04]  /*0f70*/  ISETP.GE.U32.AND P4, PT, R11, UR9, PT ;  /* 0x000000090b007c0c */ /* 0x000fc8000bf86070 */
[C---:B------:R-:W-:Y:S01]  /*0f80*/  ISETP.GT.AND P4, PT, R4.reuse, -0xb, !P4 ;  /* 0xfffffff50400780c */ /* 0x040fe20006784270 */
[----:B------:R-:W2:Y:S01]  /*0f90*/  @P0 LDG.E.U8 R31, desc[UR6][R30.64] ;  /* 0x000000061e1f0981 */ /* 0x000ea2000c1e1100 */
[----:B------:R-:W-:Y:S02]  /*0fa0*/  ISETP.LT.OR P2, PT, R4, RZ, !P6 ;  /* 0x000000ff0400720c */ /* 0x000fe40007741670 */
[----:B------:R-:W-:Y:S01]  /*0fb0*/  PLOP3.LUT P6, PT, P6, P4, PT, 0x80, 0x8 ;  /* 0x000000000008781c */ /* 0x000fe200037c9070 */
[----:B---3--:R-:W-:-:S10]  /*0fc0*/  @P3 IMAD.IADD R2, R2, 0x1, R15 ;  /* 0x0000000102023824 */ /* 0x008fd400078e020f */
[----:B------:R-:W3:Y:S02]  /*0fd0*/  @!P2 LDG.E.U8 R29, desc[UR6][R28.64] ;  /* 0x000000061c1da981 */ /* 0x000ee4000c1e1100 */
[----:B------:R-:W0:Y:S01]  /*0fe0*/  @P6 LDC.64 R12, c[0x0][0x380] ;  /* 0x0000e000ff0c6b82 */ /* 0x000e220000000a00 */
[----:B------:R-:W-:Y:S01]  /*0ff0*/  @P6 VIADD R11, R9, 0x14 ;  /* 0x00000014090b6836 */ /* 0x000fe20000000000 */
[----:B------:R-:W-:-:S13]  /*1000*/  ISETP.NE.AND P4, PT, R42, RZ, PT ;  /* 0x000000ff2a00720c */ /* 0x000fda0003f85270 */
[----:B------:R-:W4:Y:S01]  /*1010*/  @P4 LDG.E.U8 R23, desc[UR6][R22.64] ;  /* 0x0000000616174981 */ /* 0x000f22000c1e1100 */
[----:B0-----:R-:W-:-:S05]  /*1020*/  @P6 IADD3 R12, P3, PT, R11, R12, RZ ;  /* 0x0000000c0b0c6210 */ /* 0x001fca0007f7e0ff */
[----:B------:R-:W-:Y:S01]  /*1030*/  @P6 IMAD.X R13, RZ, RZ, R13, P3 ;  /* 0x000000ffff0d6224 */ /* 0x000fe200018e060d */
[----:B------:R-:W-:Y:S01]  /*1040*/  ISETP.NE.AND P3, PT, R25, RZ, PT ;  /* 0x000000ff1900720c */ /* 0x000fe20003f65270 */
[----:B------:R-:W-:-:S04]  /*1050*/  @!P2 VIADD R0, R0, 0x1 ;  /* 0x000000010000a836 */ /* 0x000fc80000000000 */
[----:B------:R-:W2:Y:S08]  /*1060*/  @P6 LDG.E.U8 R13, desc[UR6][R12.64] ;  /* 0x000000060c0d6981 */ /* 0x000eb0000c1e1100 */
[----:B------:R-:W5:Y:S01]  /*1070*/  @P3 LDG.E.U8 R27, desc[UR6][R26.64] ;  /* 0x000000061a1b3981 */ /* 0x000f62000c1e1100 */
[----:B------:R-:W-:-:S04]  /*1080*/  @P3 VIADD R0, R0, 0x1 ;  /* 0x0000000100003836 */ /* 0x000fc80000000000 */
[----:B------:R-:W-:-:S04]  /*1090*/  @P4 VIADD R0, R0, 0x1 ;  /* 0x0000000100004836 */ /* 0x000fc80000000000 */
[----:B------:R-:W-:Y:S02]  /*10a0*/  @P5 VIADD R0, R0, 0x1 ;  /* 0x0000000100005836 */ /* 0x000fe40000000000 */
[----:B---3--:R-:W-:Y:S01]  /*10b0*/  @!P2 IMAD.IADD R2, R2, 0x1, R29 ;  /* 0x000000010202a824 */ /* 0x008fe200078e021d */
[----:B------:R-:W-:-:S13]  /*10c0*/  ISETP.NE.AND P2, PT, R24, RZ, PT ;  /* 0x000000ff1800720c */ /* 0x000fda0003f45270 */
[----:B------:R-:W3:Y:S01]  /*10d0*/  @P2 LDG.E.U8 R21, desc[UR6][R20.64] ;  /* 0x0000000614152981 */ /* 0x000ee2000c1e1100 */
[----:B-----5:R-:W-:-:S04]  /*10e0*/  @P3 IMAD.IADD R2, R2, 0x1, R27 ;  /* 0x0000000102023824 */ /* 0x020fc800078e021b */
[----:B----4-:R-:W-:-:S04]  /*10f0*/  @P4 IMAD.IADD R2, R2, 0x1, R23 ;  /* 0x0000000102024824 */ /* 0x010fc800078e0217 */
[----:B------:R-:W-:Y:S01]  /*1100*/  @P5 IMAD.IADD R2, R2, 0x1, R19 ;  /* 0x0000000102025824 */ /* 0x000fe200078e0213 */
[----:B------:R-:W-:Y:S02]  /*1110*/  ISETP.NE.AND P5, PT, R37, RZ, PT ;  /* 0x000000ff2500720c */ /* 0x000fe40003fa5270 */
[----:B------:R-:W-:Y:S02]  /*1120*/  ISETP.NE.AND P4, PT, R38, RZ, PT ;  /* 0x000000ff2600720c */ /* 0x000fe40003f85270 */
[----:B------:R-:W-:-:S09]  /*1130*/  ISETP.NE.AND P3, PT, R39, RZ, PT ;  /* 0x000000ff2700720c */ /* 0x000fd20003f65270 */
[----:B------:R-:W4:Y:S04]  /*1140*/  @P5 LDG.E.U8 R17, desc[UR6][R16.64] ;  /* 0x0000000610115981 */ /* 0x000f28000c1e1100 */
[----:B------:R-:W5:Y:S04]  /*1150*/  @P4 LDG.E.U8 R41, desc[UR6][R40.64] ;  /* 0x0000000628294981 */ /* 0x000f68000c1e1100 */
[----:B------:R-:W2:Y:S01]  /*1160*/  @P3 LDG.E.U8 R33, desc[UR6][R32.64] ;  /* 0x0000000620213981 */ /* 0x000ea2000c1e1100 */
[----:B------:R-:W-:-:S04]  /*1170*/  @P5 VIADD R0, R0, 0x1 ;  /* 0x0000000100005836 */ /* 0x000fc80000000000 */
[----:B------:R-:W-:Y:S01]  /*1180*/  @P4 VIADD R0, R0, 0x1 ;  /* 0x0000000100004836 */ /* 0x000fe20000000000 */
[----:B------:R-:W-:-:S03]  /*1190*/  UIADD3 UR4, UPT, UPT, UR4, 0x1, URZ ;  /* 0x0000000104047890 */ /* 0x000fc6000fffe0ff */
[----:B------:R-:W-:Y:S01]  /*11a0*/  @P3 VIADD R0, R0, 0x1 ;  /* 0x0000000100003836 */ /* 0x000fe20000000000 */
[----:B------:R-:W-:-:S03]  /*11b0*/  UISETP.NE.AND UP0, UPT, UR4, 0xb, UPT ;  /* 0x0000000b0400788c */ /* 0x000fc6000bf05270 */
[----:B------:R-:W-:-:S04]  /*11c0*/  @P2 VIADD R0, R0, 0x1 ;  /* 0x0000000100002836 */ /* 0x000fc80000000000 */
[----:B------:R-:W-:-:S04]  /*11d0*/  @P1 VIADD R0, R0, 0x1 ;  /* 0x0000000100001836 */ /* 0x000fc80000000000 */
[----:B------:R-:W-:Y:S02]  /*11e0*/  @P0 VIADD R0, R0, 0x1 ;  /* 0x0000000100000836 */ /* 0x000fe40000000000 */
[----:B------:R-:W-:Y:S02]  /*11f0*/  VIADD R10, R10, 0x1 ;  /* 0x000000010a0a7836 */ /* 0x000fe40000000000 */
[----:B------:R-:W-:Y:S02]  /*1200*/  VIADD R9, R9, UR9 ;  /* 0x0000000909097c36 */ /* 0x000fe40008000000 */
[----:B------:R-:W-:Y:S02]  /*1210*/  @P6 VIADD R0, R0, 0x1 ;  /* 0x0000000100006836 */ /* 0x000fe40000000000 */
[----:B----4-:R-:W-:-:S04]  /*1220*/  @P5 IMAD.IADD R2, R2, 0x1, R17 ;  /* 0x0000000102025824 */ /* 0x010fc800078e0211 */
[----:B-----5:R-:W-:-:S04]  /*1230*/  @P4 IMAD.IADD R2, R2, 0x1, R41 ;  /* 0x0000000102024824 */ /* 0x020fc800078e0229 */
[----:B--2---:R-:W-:-:S04]  /*1240*/  @P3 IMAD.IADD R2, R2, 0x1, R33 ;  /* 0x0000000102023824 */ /* 0x004fc800078e0221 */
[----:B---3--:R-:W-:-:S04]  /*1250*/  @P2 IMAD.IADD R2, R2, 0x1, R21 ;  /* 0x0000000102022824 */ /* 0x008fc800078e0215 */
[----:B------:R-:W-:-:S04]  /*1260*/  @P1 IMAD.IADD R2, R2, 0x1, R35 ;  /* 0x0000000102021824 */ /* 0x000fc800078e0223 */
[----:B------:R-:W-:-:S04]  /*1270*/  @P0 IMAD.IADD R2, R2, 0x1, R31 ;  /* 0x0000000102020824 */ /* 0x000fc800078e021f */
[----:B------:R-:W-:Y:S01]  /*1280*/  @P6 IMAD.IADD R2, R2, 0x1, R13 ;  /* 0x0000000102026824 */ /* 0x000fe200078e020d */
[----:B------:R-:W-:Y:S06]  /*1290*/  BRA.U UP0, `(.L_x_0) ;  /* 0xffffffed00f47547 */ /* 0x000fec000b83ffff */
[----:B------:R-:W-:Y:S01]  /*12a0*/  I2FP.F32.S32 R7, R0 ;  /* 0x0000000000077245 */ /* 0x000fe20000201400 */
[----:B------:R-:W-:Y:S01]  /*12b0*/  BSSY.RECONVERGENT B0, `(.L_x_1) ;  /* 0x000000c000007945 */ /* 0x000fe20003800200 */
[----:B------:R-:W-:Y:S02]  /*12c0*/  I2FP.F32.S32 R0, R2 ;  /* 0x0000000200007245 */ /* 0x000fe40000201400 */
[----:B------:R-:W0:Y:S08]  /*12d0*/  MUFU.RCP R5, R7 ;  /* 0x0000000700057308 */ /* 0x000e300000001000 */
[----:B------:R-:W1:Y:S01]  /*12e0*/  FCHK P0, R0, R7 ;  /* 0x0000000700007302 */ /* 0x000e620000000000 */
[----:B0-----:R-:W-:-:S04]  /*12f0*/  FFMA R6, -R7, R5, 1 ;  /* 0x3f80000007067423 */ /* 0x001fc80000000105 */
[----:B------:R-:W-:-:S04]  /*1300*/  FFMA R5, R5, R6, R5 ;  /* 0x0000000605057223 */ /* 0x000fc80000000005 */
[----:B------:R-:W-:-:S04]  /*1310*/  FFMA R2, R0, R5, RZ ;  /* 0x0000000500027223 */ /* 0x000fc800000000ff */
[----:B------:R-:W-:-:S04]  /*1320*/  FFMA R6, -R7, R2, R0 ;  /* 0x0000000207067223 */ /* 0x000fc80000000100 */
[----:B------:R-:W-:Y:S01]  /*1330*/  FFMA R5, R5, R6, R2 ;  /* 0x0000000605057223 */ /* 0x000fe20000000002 */
[----:B-1----:R-:W-:Y:S06]  /*1340*/  @!P0 BRA `(.L_x_2) ;  /* 0x0000000000088947 */ /* 0x002fec0003800000 */
[----:B------:R-:W-:-:S07]  /*1350*/  MOV R2, 0x1370 ;  /* 0x0000137000027802 */ /* 0x000fce0000000f00 */
[----:B------:R-:W-:Y:S05]  /*1360*/  CALL.REL.NOINC `($__internal_0_$__cuda_sm3x_div_rn_noftz_f32_slowpath) ;  /* 0x0000000000247944 */ /* 0x000fea0003c00000 */
.L_x_2:
[----:B------:R-:W-:Y:S05]  /*1370*/  BSYNC.RECONVERGENT B0 ;  /* 0x0000000000007941 */ /* 0x000fea0003800200 */
.L_x_1:
[----:B------:R-:W0:Y:S01]  /*1380*/  LDCU UR8, c[0x0][0x390] ;  /* 0x00007200ff0877ac */ /* 0x000e220008000800 */
[----:B------:R-:W1:Y:S01]  /*1390*/  F2I.U32.TRUNC.NTZ R5, R5 ;  /* 0x0000000500057305 */ /* 0x000e62000020f000 */
[----:B------:R-:W2:Y:S01]  /*13a0*/  LDCU.64 UR4, c[0x0][0x388] ;  /* 0x00007100ff0477ac */ /* 0x000ea20008000a00 */
[----:B0-----:R-:W-:-:S05]  /*13b0*/  IMAD R3, R3, UR8, R4 ;  /* 0x0000000803037c24 */ /* 0x001fca000f8e0204 */
[----:B--2---:R-:W-:-:S05]  /*13c0*/  IADD3 R2, P0, PT, R3, UR4, RZ ;  /* 0x0000000403027c10 */ /* 0x004fca000ff1e0ff */
[----:B------:R-:W-:-:S05]  /*13d0*/  IMAD.X R3, RZ, RZ, UR5, P0 ;  /* 0x00000005ff037e24 */ /* 0x000fca00080e06ff */
[----:B-1----:R-:W-:Y:S01]  /*13e0*/  STG.E.U8 desc[UR6][R2.64], R5 ;  /* 0x0000000502007986 */ /* 0x002fe2000c101106 */
[----:B------:R-:W-:Y:S05]  /*13f0*/  EXIT ;  /* 0x000000000000794d */ /* 0x000fea0003800000 */
        .weak           $__internal_0_$__cuda_sm3x_div_rn_noftz_f32_slowpath
        .type           $__internal_0_$__cuda_sm3x_div_rn_noftz_f32_slowpath,@function
        .size           $__internal_0_$__cuda_sm3x_div_rn_noftz_f32_slowpath,(.L_x_16 - $__internal_0_$__cuda_sm3x_div_rn_noftz_f32_slowpath)
$__internal_0_$__cuda_sm3x_div_rn_noftz_f32_slowpath:
[----:B------:R-:W-:Y:S01]  /*1400*/  SHF.R.U32.HI R6, RZ, 0x17, R7 ;  /* 0x00000017ff067819 */ /* 0x000fe20000011607 */
[----:B------:R-:W-:Y:S01]  /*1410*/  BSSY.RECONVERGENT B1, `(.L_x_3) ;  /* 0x0000064000017945 */ /* 0x000fe20003800200 */
[--C-:B------:R-:W-:Y:S02]  /*1420*/  SHF.R.U32.HI R5, RZ, 0x17, R0.reuse ;  /* 0x00000017ff057819 */ /* 0x100fe40000011600 */
[----:B------:R-:W-:Y:S01]  /*1430*/  LOP3.LUT R12, R6, 0xff, RZ, 0xc0, !PT ;  /* 0x000000ff060c7812 */ /* 0x000fe200078ec0ff */
[----:B------:R-:W-:Y:S01]  /*1440*/  IMAD.MOV.U32 R6, RZ, RZ, R0 ;  /* 0x000000ffff067224 */ /* 0x000fe200078e0000 */
[----:B------:R-:W-:-:S03]  /*1450*/  LOP3.LUT R10, R5, 0xff, RZ, 0xc0, !PT ;  /* 0x000000ff050a7812 */ /* 0x000fc600078ec0ff */
[----:B------:R-:W-:Y:S02]  /*1460*/  VIADD R11, R12, 0xffffffff ;  /* 0xffffffff0c0b7836 */ /* 0x000fe40000000000 */
[----:B------:R-:W-:-:S03]  /*1470*/  VIADD R9, R10, 0xffffffff ;  /* 0xffffffff0a097836 */ /* 0x000fc60000000000 */
[----:B------:R-:W-:-:S04]  /*1480*/  ISETP.GT.U32.AND P0, PT, R11, 0xfd, PT ;  /* 0x000000fd0b00780c */ /* 0x000fc80003f04070 */
[----:B------:R-:W-:-:S13]  /*1490*/  ISETP.GT.U32.OR P0, PT, R9, 0xfd, P0 ;  /* 0x000000fd0900780c */ /* 0x000fda0000704470 */
[----:B------:R-:W-:Y:S01]  /*14a0*/  @!P0 IMAD.MOV.U32 R8, RZ, RZ, RZ ;  /* 0x000000ffff088224 */ /* 0x000fe200078e00ff */
[----:B------:R-:W-:Y:S06]  /*14b0*/  @!P0 BRA `(.L_x_4) ;  /* 0x0000000000608947 */ /* 0x000fec0003800000 */
[----:B------:R-:W-:Y:S01]  /*14c0*/  FSETP.GTU.FTZ.AND P0, PT, |R0|, +INF , PT ;  /* 0x7f8000000000780b */ /* 0x000fe20003f1c200 */
[----:B------:R-:W-:Y:S01]  /*14d0*/  IMAD.MOV.U32 R5, RZ, RZ, R7 ;  /* 0x000000ffff057224 */ /* 0x000fe200078e0007 */
[----:B------:R-:W-:-:S04]  /*14e0*/  FSETP.GTU.FTZ.AND P1, PT, |R7|, +INF , PT ;  /* 0x7f8000000700780b */ /* 0x000fc80003f3c200 */
[----:B------:R-:W-:-:S13]  /*14f0*/  PLOP3.LUT P0, PT, P0, P1, PT, 0xf8, 0x8f ;  /* 0x00000000008f781c */ /* 0x000fda0000703f70 */
[----:B------:R-:W-:Y:S05]  /*1500*/  @P0 BRA `(.L_x_5) ;  /* 0x00000004004c0947 */ /* 0x000fea0003800000 */
[----:B------:R-:W-:-:S13]  /*1510*/  LOP3.LUT P0, RZ, R7, 0x7fffffff, R6, 0xc8, !PT ;  /* 0x7fffffff07ff7812 */ /* 0x000fda000780c806 */
[----:B------:R-:W-:Y:S05]  /*1520*/  @!P0 BRA `(.L_x_6) ;  /* 0x00000004003c8947 */ /* 0x000fea0003800000 */
[C---:B------:R-:W-:Y:S02]  /*1530*/  FSETP.NEU.FTZ.AND P0, PT, |R0|.reuse, +INF , PT ;  /* 0x7f8000000000780b */ /* 0x040fe40003f1d200 */
[----:B------:R-:W-:Y:S02]  /*1540*/  FSETP.NEU.FTZ.AND P2, PT, |R5|, +INF , PT ;  /* 0x7f8000000500780b */ /* 0x000fe40003f5d200 */
[----:B------:R-:W-:-:S11]  /*1550*/  FSETP.NEU.FTZ.AND P1, PT, |R0|, +INF , PT ;  /* 0x7f8000000000780b */ /* 0x000fd60003f3d200 */
[----:B------:R-:W-:Y:S05]  /*1560*/  @!P2 BRA !P0, `(.L_x_6) ;  /* 0x00000004002ca947 */ /* 0x000fea0004000000 */
[----:B------:R-:W-:-:S04]  /*1570*/  LOP3.LUT P0, RZ, R6, 0x7fffffff, RZ, 0xc0, !PT ;  /* 0x7fffffff06ff7812 */ /* 0x000fc8000780c0ff */
[----:B------:R-:W-:-:S13]  /*1580*/  PLOP3.LUT P0, PT, P2, P0, PT, 0x2f, 0xf2 ;  /* 0x0000000000f2781c */ /* 0x000fda0001700577 */
[----:B------:R-:W-:Y:S05]  /*1590*/  @P0 BRA `(.L_x_7) ;  /* 0x0000000400180947 */ /* 0x000fea0003800000 */
[----:B------:R-:W-:-:S04]  /*15a0*/  LOP3.LUT P0, RZ, R7, 0x7fffffff, RZ, 0xc0, !PT ;  /* 0x7fffffff07ff7812 */ /* 0x000fc8000780c0ff */
[----:B------:R-:W-:-:S13]  /*15b0*/  PLOP3.LUT P0, PT, P1, P0, PT, 0x2f, 0xf2 ;  /* 0x0000000000f2781c */ /* 0x000fda0000f00577 */
[----:B------:R-:W-:Y:S05]  /*15c0*/  @P0 BRA `(.L_x_8) ;  /* 0x0000000400000947 */ /* 0x000fea0003800000 */
[----:B------:R-:W-:Y:S02]  /*15d0*/  ISETP.GE.AND P0, PT, R9, RZ, PT ;  /* 0x000000ff0900720c */ /* 0x000fe40003f06270 */
[----:B------:R-:W-:-:S11]  /*15e0*/  ISETP.GE.AND P1, PT, R11, RZ, PT ;  /* 0x000000ff0b00720c */ /* 0x000fd60003f26270 */
[----:B------:R-:W-:Y:S02]  /*15f0*/  @P0 IMAD.MOV.U32 R8, RZ, RZ, RZ ;  /* 0x000000ffff080224 */ /* 0x000fe400078e00ff */
[----:B------:R-:W-:Y:S01]  /*1600*/  @!P0 FFMA R6, R0, 1.84467440737095516160e+19, RZ ;  /* 0x5f80000000068823 */ /* 0x000fe200000000ff */
[----:B------:R-:W-:Y:S02]  /*1610*/  @!P0 IMAD.MOV.U32 R8, RZ, RZ, -0x40 ;  /* 0xffffffc0ff088424 */ /* 0x000fe400078e00ff */
[----:B------:R-:W-:Y:S02]  /*1620*/  @!P1 FFMA R7, R5, 1.84467440737095516160e+19, RZ ;  /* 0x5f80000005079823 */ /* 0x000fe400000000ff */
[----:B------:R-:W-:-:S07]  /*1630*/  @!P1 VIADD R8, R8, 0x40 ;  /* 0x0000004008089836 */ /* 0x000fce0000000000 */
.L_x_4:
[----:B------:R-:W-:Y:S01]  /*1640*/  LEA R0, R12, 0xc0800000, 0x17 ;  /* 0xc08000000c007811 */ /* 0x000fe200078eb8ff */
[----:B------:R-:W-:Y:S01]  /*1650*/  VIADD R5, R10, 0xffffff81 ;  /* 0xffffff810a057836 */ /* 0x000fe20000000000 */
[----:B------:R-:W-:Y:S03]  /*1660*/  BSSY.RECONVERGENT B2, `(.L_x_9) ;  /* 0x0000035000027945 */ /* 0x000fe60003800200 */
[----:B------:R-:W-:Y:S02]  /*1670*/  IMAD.IADD R7, R7, 0x1, -R0 ;  /* 0x0000000107077824 */ /* 0x000fe400078e0a00 */
[C---:B------:R-:W-:Y:S01]  /*1680*/  IMAD R0, R5.reuse, -0x800000, R6 ;  /* 0xff80000005007824 */ /* 0x040fe200078e0206 */
[----:B------:R-:W-:Y:S01]  /*1690*/  IADD3 R5, PT, PT, R5, 0x7f, -R12 ;  /* 0x0000007f05057810 */ /* 0x000fe20007ffe80c */
[----:B------:R-:W0:Y:S01]  /*16a0*/  MUFU.RCP R9, R7 ;  /* 0x0000000700097308 */ /* 0x000e220000001000 */
[----:B------:R-:W-:-:S03]  /*16b0*/  FADD.FTZ R11, -R7, -RZ ;  /* 0x800000ff070b7221 */ /* 0x000fc60000010100 */
[----:B------:R-:W-:Y:S02]  /*16c0*/  IMAD.IADD R5, R5, 0x1, R8 ;  /* 0x0000000105057824 */ /* 0x000fe400078e0208 */
[----:B0-----:R-:W-:-:S04]  /*16d0*/  FFMA R10, R9, R11, 1 ;  /* 0x3f800000090a7423 */ /* 0x001fc8000000000b */
[----:B------:R-:W-:-:S04]  /*16e0*/  FFMA R13, R9, R10, R9 ;  /* 0x0000000a090d7223 */ /* 0x000fc80000000009 */
[----:B------:R-:W-:-:S04]  /*16f0*/  FFMA R6, R0, R13, RZ ;  /* 0x0000000d00067223 */ /* 0x000fc800000000ff */
[----:B------:R-:W-:-:S04]  /*1700*/  FFMA R9, R11, R6, R0 ;  /* 0x000000060b097223 */ /* 0x000fc80000000000 */
[----:B------:R-:W-:-:S04]  /*1710*/  FFMA R10, R13, R9, R6 ;  /* 0x000000090d0a7223 */ /* 0x000fc80000000006 */
[----:B------:R-:W-:-:S04]  /*1720*/  FFMA R11, R11, R10, R0 ;  /* 0x0000000a0b0b7223 */ /* 0x000fc80000000000 */
[----:B------:R-:W-:-:S05]  /*1730*/  FFMA R6, R13, R11, R10 ;  /* 0x0000000b0d067223 */ /* 0x000fca000000000a */
[----:B------:R-:W-:-:S04]  /*1740*/  SHF.R.U32.HI R0, RZ, 0x17, R6 ;  /* 0x00000017ff007819 */ /* 0x000fc80000011606 */
[----:B------:R-:W-:-:S05]  /*1750*/  LOP3.LUT R0, R0, 0xff, RZ, 0xc0, !PT ;  /* 0x000000ff00007812 */ /* 0x000fca00078ec0ff */
[----:B------:R-:W-:-:S04]  /*1760*/  IMAD.IADD R9, R0, 0x1, R5 ;  /* 0x0000000100097824 */ /* 0x000fc800078e0205 */
[----:B------:R-:W-:-:S05]  /*1770*/  VIADD R0, R9, 0xffffffff ;  /* 0xffffffff09007836 */ /* 0x000fca0000000000 */
[----:B------:R-:W-:-:S13]  /*1780*/  ISETP.GE.U32.AND P0, PT, R0, 0xfe, PT ;  /* 0x000000fe0000780c */ /* 0x000fda0003f06070 */
[----:B------:R-:W-:Y:S05]  /*1790*/  @!P0 BRA `(.L_x_10) ;  /* 0x0000000000808947 */ /* 0x000fea0003800000 */
[----:B------:R-:W-:-:S13]  /*17a0*/  ISETP.GT.AND P0, PT, R9, 0xfe, PT ;  /* 0x000000fe0900780c */ /* 0x000fda0003f04270 */
[----:B------:R-:W-:Y:S05]  /*17b0*/  @P0 BRA `(.L_x_11) ;  /* 0x00000000006c0947 */ /* 0x000fea0003800000 */
[----:B------:R-:W-:-:S13]  /*17c0*/  ISETP.GE.AND P0, PT, R9, 0x1, PT ;  /* 0x000000010900780c */ /* 0x000fda0003f06270 */
[----:B------:R-:W-:Y:S05]  /*17d0*/  @P0 BRA `(.L_x_12) ;  /* 0x0000000000740947 */ /* 0x000fea0003800000 */
[----:B------:R-:W-:Y:S02]  /*17e0*/  ISETP.GE.AND P0, PT, R9, -0x18, PT ;  /* 0xffffffe80900780c */ /* 0x000fe40003f06270 */
[----:B------:R-:W-:-:S11]  /*17f0*/  LOP3.LUT R6, R6, 0x80000000, RZ, 0xc0, !PT ;  /* 0x8000000006067812 */ /* 0x000fd600078ec0ff */
[----:B------:R-:W-:Y:S05]  /*1800*/  @!P0 BRA `(.L_x_12) ;  /* 0x0000000000688947 */ /* 0x000fea0003800000 */
[-CC-:B------:R-:W-:Y:S01]  /*1810*/  FFMA.RZ R0, R13, R11.reuse, R10.reuse ;  /* 0x0000000b0d007223 */ /* 0x180fe2000000c00a */
[----:B------:R-:W-:Y:S02]  /*1820*/  VIADD R8, R9, 0x20 ;  /* 0x0000002009087836 */ /* 0x000fe40000000000 */
[-CC-:B------:R-:W-:Y:S01]  /*1830*/  FFMA.RM R5, R13, R11.reuse, R10.reuse ;  /* 0x0000000b0d057223 */ /* 0x180fe2000000400a */
[----:B------:R-:W-:Y:S02]  /*1840*/  ISETP.NE.AND P2, PT, R9, RZ, PT ;  /* 0x000000ff0900720c */ /* 0x000fe40003f45270 */
[----:B------:R-:W-:Y:S01]  /*1850*/  LOP3.LUT R7, R0, 0x7fffff, RZ, 0xc0, !PT ;  /* 0x007fffff00077812 */ /* 0x000fe200078ec0ff */
[----:B------:R-:W-:Y:S01]  /*1860*/  FFMA.RP R0, R13, R11, R10 ;  /* 0x0000000b0d007223 */ /* 0x000fe2000000800a */
[----:B------:R-:W-:Y:S01]  /*1870*/  ISETP.NE.AND P1, PT, R9, RZ, PT ;  /* 0x000000ff0900720c */ /* 0x000fe20003f25270 */
[----:B------:R-:W-:Y:S01]  /*1880*/  IMAD.MOV R9, RZ, RZ, -R9 ;  /* 0x000000ffff097224 */ /* 0x000fe200078e0a09 */
[----:B------:R-:W-:-:S02]  /*1890*/  LOP3.LUT R7, R7, 0x800000, RZ, 0xfc, !PT ;  /* 0x0080000007077812 */ /* 0x000fc400078efcff */
[----:B------:R-:W-:Y:S02]  /*18a0*/  FSETP.NEU.FTZ.AND P0, PT, R0, R5, PT ;  /* 0x000000050000720b */ /* 0x000fe40003f1d000 */
[----:B------:R-:W-:Y:S02]  /*18b0*/  SHF.L.U32 R8, R7, R8, RZ ;  /* 0x0000000807087219 */ /* 0x000fe400000006ff */
[----:B------:R-:W-:Y:S02]  /*18c0*/  SEL R0, R9, RZ, P2 ;  /* 0x000000ff09007207 */ /* 0x000fe40001000000 */
[----:B------:R-:W-:Y:S02]  /*18d0*/  ISETP.NE.AND P1, PT, R8, RZ, P1 ;  /* 0x000000ff0800720c */ /* 0x000fe40000f25270 */
[----:B------:R-:W-:Y:S02]  /*18e0*/  SHF.R.U32.HI R0, RZ, R0, R7 ;  /* 0x00000000ff007219 */ /* 0x000fe40000011607 */
[----:B------:R-:W-:-:S02]  /*18f0*/  PLOP3.LUT P0, PT, P0, P1, PT, 0xf8, 0x8f ;  /* 0x00000000008f781c */ /* 0x000fc40000703f70 */
[----:B------:R-:W-:Y:S02]  /*1900*/  SHF.R.U32.HI R8, RZ, 0x1, R0 ;  /* 0x00000001ff087819 */ /* 0x000fe40000011600 */
[----:B------:R-:W-:-:S04]  /*1910*/  SEL R5, RZ, 0x1, !P0 ;  /* 0x00000001ff057807 */ /* 0x000fc80004000000 */
[----:B------:R-:W-:-:S04]  /*1920*/  LOP3.LUT R5, R5, 0x1, R8, 0xf8, !PT ;  /* 0x0000000105057812 */ /* 0x000fc800078ef808 */
[----:B------:R-:W-:-:S05]  /*1930*/  LOP3.LUT R5, R5, R0, RZ, 0xc0, !PT ;  /* 0x0000000005057212 */ /* 0x000fca00078ec0ff */
[----:B------:R-:W-:-:S05]  /*1940*/  IMAD.IADD R5, R8, 0x1, R5 ;  /* 0x0000000108057824 */ /* 0x000fca00078e0205 */
[----:B------:R-:W-:Y:S01]  /*1950*/  LOP3.LUT R6, R5, R6, RZ, 0xfc, !PT ;  /* 0x0000000605067212 */ /* 0x000fe200078efcff */
[----:B------:R-:W-:Y:S06]  /*1960*/  BRA `(.L_x_12) ;  /* 0x0000000000107947 */ /* 0x000fec0003800000 */
.L_x_11:
[----:B------:R-:W-:-:S04]  /*1970*/  LOP3.LUT R6, R6, 0x80000000, RZ, 0xc0, !PT ;  /* 0x8000000006067812 */ /* 0x000fc800078ec0ff */
[----:B------:R-:W-:Y:S01]  /*1980*/  LOP3.LUT R6, R6, 0x7f800000, RZ, 0xfc, !PT ;  /* 0x7f80000006067812 */ /* 0x000fe200078efcff */
[----:B------:R-:W-:Y:S06]  /*1990*/  BRA `(.L_x_12) ;  /* 0x0000000000047947 */ /* 0x000fec0003800000 */
.L_x_10:
[----:B------:R-:W-:-:S07]  /*19a0*/  IMAD R6, R5, 0x800000, R6 ;  /* 0x0080000005067824 */ /* 0x000fce00078e0206 */
.L_x_12:
[----:B------:R-:W-:Y:S05]  /*19b0*/  BSYNC.RECONVERGENT B2 ;  /* 0x0000000000027941 */ /* 0x000fea0003800200 */
.L_x_9:
[----:B------:R-:W-:Y:S05]  /*19c0*/  BRA `(.L_x_13) ;  /* 0x0000000000207947 */ /* 0x000fea0003800000 */
.L_x_8:
[----:B------:R-:W-:-:S04]  /*19d0*/  LOP3.LUT R6, R7, 0x80000000, R6, 0x48, !PT ;  /* 0x8000000007067812 */ /* 0x000fc800078e4806 */
[----:B------:R-:W-:Y:S01]  /*19e0*/  LOP3.LUT R6, R6, 0x7f800000, RZ, 0xfc, !PT ;  /* 0x7f80000006067812 */ /* 0x000fe200078efcff */
[----:B------:R-:W-:Y:S06]  /*19f0*/  BRA `(.L_x_13) ;  /* 0x0000000000147947 */ /* 0x000fec0003800000 */
.L_x_7:
[----:B------:R-:W-:Y:S01]  /*1a00*/  LOP3.LUT R6, R7, 0x80000000, R6, 0x48, !PT ;  /* 0x8000000007067812 */ /* 0x000fe200078e4806 */
[----:B------:R-:W-:Y:S06]  /*1a10*/  BRA `(.L_x_13) ;  /* 0x00000000000c7947 */ /* 0x000fec0003800000 */
.L_x_6:
[----:B------:R-:W0:Y:S01]  /*1a20*/  MUFU.RSQ R6, -QNAN ;  /* 0xffc0000000067908 */ /* 0x000e220000001400 */
[----:B------:R-:W-:Y:S05]  /*1a30*/  BRA `(.L_x_13) ;  /* 0x0000000000047947 */ /* 0x000fea0003800000 */
.L_x_5:
[----:B------:R-:W-:-:S07]  /*1a40*/  FADD.FTZ R6, R0, R5 ;  /* 0x0000000500067221 */ /* 0x000fce0000010000 */
.L_x_13:
[----:B------:R-:W-:Y:S05]  /*1a50*/  BSYNC.RECONVERGENT B1 ;  /* 0x0000000000017941 */ /* 0x000fea0003800200 */
.L_x_3:
[----:B0-----:R-:W-:Y:S02]  /*1a60*/  IMAD.MOV.U32 R5, RZ, RZ, R6 ;  /* 0x000000ffff057224 */ /* 0x001fe400078e0006 */
[----:B------:R-:W-:Y:S02]  /*1a70*/  IMAD.MOV.U32 R6, RZ, RZ, R2 ;  /* 0x000000ffff067224 */ /* 0x000fe400078e0002 */
[----:B------:R-:W-:-:S04]  /*1a80*/  IMAD.MOV.U32 R7, RZ, RZ, 0x0 ;  /* 0x00000000ff077424 */ /* 0x000fc800078e00ff */
[----:B------:R-:W-:Y:S05]  /*1a90*/  RET.REL.NODEC R6 `(_Z7blurGPUPhS_jj) ;  /* 0xffffffe406587950 */ /* 0x000fea0003c3ffff */
.L_x_14:
[----:B------:R-:W-:-:S00]  /*1aa0*/  BRA `(.L_x_14) ;  /* 0xfffffffc00fc7947 */ /* 0x000fc0000383ffff */
[----:B------:R-:W-:-:S00]  /*1ab0*/  NOP ;  /* 0x0000000000007918 */ /* 0x000fc00000000000 */
        /* <DEDUP_REMOVED lines=12> */
.L_x_16:


//--------------------- .text._Z11rgb2grayGPUPhS_jj --------------------------
	.section	.text._Z11rgb2grayGPUPhS_jj,"ax",@progbits
	.align	128
        .global         _Z11rgb2grayGPUPhS_jj
        .type           _Z11rgb2grayGPUPhS_jj,@function
        .size           _Z11rgb2grayGPUPhS_jj,(.L_x_18 - _Z11rgb2grayGPUPhS_jj)
        .other          _Z11rgb2grayGPUPhS_jj,@"STO_CUDA_ENTRY STV_DEFAULT"
_Z11rgb2grayGPUPhS_jj:
.text._Z11rgb2grayGPUPhS_jj:
        /* <DEDUP_REMOVED lines=13> */
[----:B------:R-:W0:Y:S01]  /*00d0*/  LDCU.128 UR8, c[0x0][0x380] ;  /* 0x00007000ff0877ac */ /* 0x000e220008000c00 */
[----:B------:R-:W-:Y:S01]  /*00e0*/  IMAD R0, R3, UR6, R0 ;  /* 0x0000000603007c24 */ /* 0x000fe2000f8e0200 */
[----:B------:R-:W1:Y:S03]  /*00f0*/  LDCU.64 UR4, c[0x0][0x358] ;  /* 0x00006b00ff0477ac */ /* 0x000e660008000a00 */
[----:B------:R-:W-:-:S04]  /*0100*/  IMAD R2, R0, 0x3, RZ ;  /* 0x0000000300027824 */ /* 0x000fc800078e02ff */
[----:B------:R-:W-:-:S05]  /*0110*/  VIADD R6, R2, 0x1 ;  /* 0x0000000102067836 */ /* 0x000fca0000000000 */
[----:B0-----:R-:W-:-:S05]  /*0120*/  IADD3 R6, P0, PT, R6, UR8, RZ ;  /* 0x0000000806067c10 */ /* 0x001fca000ff1e0ff */
[----:B------:R-:W-:Y:S01]  /*0130*/  IMAD.X R7, RZ, RZ, UR9, P0 ;  /* 0x00000009ff077e24 */ /* 0x000fe200080e06ff */
[----:B------:R-:W-:-:S04]  /*0140*/  IADD3 R8, P0, PT, R2, UR8, RZ ;  /* 0x0000000802087c10 */ /* 0x000fc8000ff1e0ff */
[----:B-1----:R-:W2:Y:S01]  /*0150*/  LDG.E.U8 R12, desc[UR4][R6.64] ;  /* 0x00000004060c7981 */ /* 0x002ea2000c1e1100 */
[----:B------:R-:W-:Y:S01]  /*0160*/  IADD3 R2, PT, PT, R2, 0x2, RZ ;  /* 0x0000000202027810 */ /* 0x000fe20007ffe0ff */
[----:B------:R-:W-:-:S03]  /*0170*/  IMAD.X R9, RZ, RZ, UR9, P0 ;  /* 0x00000009ff097e24 */ /* 0x000fc600080e06ff */
[----:B------:R-:W-:Y:S02]  /*0180*/  IADD3 R10, P0, PT, R2, UR8, RZ ;  /* 0x00000008020a7c10 */ /* 0x000fe4000ff1e0ff */
[----:B------:R-:W3:Y:S02]  /*0190*/  LDG.E.U8 R8, desc[UR4][R8.64] ;  /* 0x0000000408087981 */ /* 0x000ee4000c1e1100 */
[----:B------:R-:W-:-:S05]  /*01a0*/  IADD3.X R11, PT, PT, RZ, UR9, RZ, P0, !PT ;  /* 0x00000009ff0b7c10 */ /* 0x000fca00087fe4ff */
[----:B------:R-:W4:Y:S01]  /*01b0*/  LDG.E.U8 R10, desc[UR4][R10.64] ;  /* 0x000000040a0a7981 */ /* 0x000f22000c1e1100 */
[----:B------:R-:W-:Y:S01]  /*01c0*/  UMOV UR8, 0x39581062 ;  /* 0x3958106200087882 */ /* 0x000fe20000000000 */
[----:B------:R-:W-:Y:S01]  /*01d0*/  UMOV UR9, 0x3fe2c8b4 ;  /* 0x3fe2c8b400097882 */ /* 0x000fe20000000000 */
[----:B--2---:R-:W0:Y:S08]  /*01e0*/  I2F.F64.U16 R4, R12 ;  /* 0x0000000c00047312 */ /* 0x004e300000101800 */
[----:B---3--:R-:W1:Y:S01]  /*01f0*/  I2F.F64.U16 R2, R8 ;  /* 0x0000000800027312 */ /* 0x008e620000101800 */
[----:B0-----:R-:W-:-:S07]  /*0200*/  DMUL R4, R4, UR8 ;  /* 0x0000000804047c28 */ /* 0x001fce0008000000 */
[----:B----4-:R-:W0:Y:S01]  /*0210*/  I2F.F64.U16 R6, R10 ;  /* 0x0000000a00067312 */ /* 0x010e220000101800 */
[----:B------:R-:W-:Y:S01]  /*0220*/  UMOV UR8, 0xe5604189 ;  /* 0xe560418900087882 */ /* 0x000fe20000000000 */
[----:B------:R-:W-:Y:S02]  /*0230*/  UMOV UR9, 0x3fd322d0 ;  /* 0x3fd322d000097882 */ /* 0x000fe40000000000 */
[----:B-1----:R-:W-:Y:S01]  /*0240*/  DFMA R2, R2, UR8, R4 ;  /* 0x0000000802027c2b */ /* 0x002fe20008000004 */
[----:B------:R-:W-:Y:S01]  /*0250*/  UMOV UR8, 0x9fbe76c9 ;  /* 0x9fbe76c900087882 */ /* 0x000fe20000000000 */
[----:B------:R-:W-:Y:S01]  /*0260*/  UMOV UR9, 0x3fbd2f1a ;  /* 0x3fbd2f1a00097882 */ /* 0x000fe20000000000 */
[----:B------:R-:W-:-:S05]  /*0270*/  IADD3 R4, P0, PT, R0, UR10, RZ ;  /* 0x0000000a00047c10 */ /* 0x000fca000ff1e0ff */
[----:B0-----:R-:W-:Y:S01]  /*0280*/  DFMA R2, R6, UR8, R2 ;  /* 0x0000000806027c2b */ /* 0x001fe20008000002 */
[----:B------:R-:W-:-:S09]  /*0290*/  IMAD.X R5, RZ, RZ, UR11, P0 ;  /* 0x0000000bff057e24 */ /* 0x000fd200080e06ff */
[----:B------:R-:W0:Y:S02]  /*02a0*/  F2I.U32.F64.TRUNC R3, R2 ;  /* 0x0000000200037311 */ /* 0x000e24000030d000 */
[----:B0-----:R-:W-:Y:S01]  /*02b0*/  STG.E.U8 desc[UR4][R4.64], R3 ;  /* 0x0000000304007986 */ /* 0x001fe2000c101104 */
[----:B------:R-:W-:Y:S05]  /*02c0*/  EXIT ;  /* 0x000000000000794d */ /* 0x000fea0003800000 */
.L_x_15:
        /* <DEDUP_REMOVED lines=11> */
.L_x_18:


//--------------------- .nv.shared.reserved.0     --------------------------
	.section	.nv.shared.reserved.0,"aw",@nobits
	.weak		__nv_reservedSMEM_offset_0_alias
	.size		__nv_reservedSMEM_offset_0_alias, 0, 64
	.other		__nv_reservedSMEM_offset_0_alias,@"STO_CUDA_RESERVED_SHARED STV_DEFAULT"
__nv_reservedSMEM_offset_0_alias:
	.zero		0
	.zero		64


//--------------------- .nv.constant0._Z7blurGPUPhS_jj --------------------------
	.section	.nv.constant0._Z7blurGPUPhS_jj,"a",@progbits
	.sectionflags	@""
	.align	4
.nv.constant0._Z7blurGPUPhS_jj:
	.zero		920


//--------------------- .nv.constant0._Z11rgb2grayGPUPhS_jj --------------------------
	.section	.nv.constant0._Z11rgb2grayGPUPhS_jj,"a",@progbits
	.sectionflags	@""
	.align	4
.nv.constant0._Z11rgb2grayGPUPhS_jj:
	.zero		920


//--------------------- SYMBOLS --------------------------

	.type		.nv.reservedSmem.offset0,@object
	.size		.nv.reservedSmem.offset0,0x4
